	.target	sm_100a

	.elftype	@"ET_EXEC"


//--------------------- .note.nv.tkinfo           --------------------------
	.section	.note.nv.tkinfo,"",@"SHT_NOTE"
	.sectionflags	@"SHF_NOTE_NV_TKINFO"
	.tkinfo
        /*0018*/ 	.word	0x00000002
        /*0030*/ 	.string	""
        /*0030*/ 	.string	"ptxas"
        /*0030*/ 	.string	"Cuda compilation tools, release 13.0, V13.0.88"
        /*0030*/ 	.string	"Build cuda_13.0.r13.0/compiler.36424714_0"
        /*0030*/ 	.string	"-arch sm_100a -m 64 "



//--------------------- .note.nv.cuinfo           --------------------------
	.section	.note.nv.cuinfo,"",@"SHT_NOTE"
	.sectionflags	@"SHF_NOTE_NV_CUINFO"
        /*0018*/ 	.short	0x0002
        /*001a*/ 	.short	0x0064
        /*001c*/ 	.short	0x0082
	.zero		2


//--------------------- .nv.info                  --------------------------
	.section	.nv.info,"",@"SHT_CUDA_INFO"
	.align	4


	//----- nvinfo : EIATTR_REGCOUNT
	.align		4
        /*0000*/ 	.byte	0x04, 0x2f
        /*0002*/ 	.short	(.L_19 - .L_18)
	.align		4
.L_18:
        /*0004*/ 	.word	index@(_ZN7cutlass13device_kernelINS_4gemm6kernel13GemmUniversalIN4cute5tupleIJiiiiEEENS1_10collective13CollectiveMmaINS1_35MainloopSm100TmaUmmaWarpSpecializedILi2ELi2ELi4ENS5_IJNS4_1CILi4EEESB_NSA_ILi1EEEEEEEENS5_IJNSA_ILi256EEENSA_ILi128EEESG_EEEfNS5_IJlSC_lEEEfSI_NS4_8TiledMMAINS4_8MMA_AtomIJNS4_23SM100_MMA_TF32_2x1SM_SSINS_10tfloat32_tESM_fLi256ELi128ELNS4_4UMMA5MajorE0ELSO_0ELNSN_7ScaleInE0ELSP_0EEEEEENS4_6LayoutINS5_IJSC_SC_SC_EEENS5_IJNSA_ILi0EEESU_SU_EEEEENS5_IJNS4_10UnderscoreESX_SX_EEEEENS4_28SM100_TMA_2SM_LOAD_MULTICASTENS4_14ComposedLayoutINS4_7SwizzleILi3ELi4ELi3EEENS4_18smem_ptr_flag_bitsILi32EEENSS_INS5_IJNSA_ILi8EEENSA_ILi32EEEEEENS5_IJS17_SC_EEEEEEEvNS4_8identityES10_S1B_vS1C_EENS_8epilogue10collective18CollectiveEpilogueINS1E_23Sm100TmaWarpSpecializedILi4ELi2ELi16ELb1ELb0EEEJNS5_IJSG_SG_SG_EEENS5_IJNSS_ISG_SC_EENSS_INSA_ILi16EEESC_EEEEEfSI_fSI_NS1E_6fusion15FusionCallbacksIS1I_NS1O_17LinearCombinationIffffLNS_15FloatRoundStyleE2EEES1J_S1N_JEEENS4_5SM1004TMEM4LOAD26SM100_TMEM_LOAD_32dp32b16xENS4_13SM90_TMA_LOADENS11_INS12_ILi2ELi4ELi3EEES15_NSS_INS5_IJS16_S1L_EEENS5_IJS1L_SC_EEEEEEENS4_39AutoVectorizingCopyWithAssumedAlignmentILi128EEENS4_14SM90_TMA_STOREES23_S25_S25_EEEvvEEEEvNT_6ParamsE)
        /*0008*/ 	.word	0x00000050


	//----- nvinfo : EIATTR_FRAME_SIZE
	.align		4
.L_19:
        /*000c*/ 	.byte	0x04, 0x11
        /*000e*/ 	.short	(.L_21 - .L_20)
	.align		4
.L_20:
        /*0010*/ 	.word	index@($__internal_2_$__cuda_sm10x_tcgen05_guardrail_trap_unallocated_columns_being_dealloced)
        /*0014*/ 	.word	0x00000000


	//----- nvinfo : EIATTR_FRAME_SIZE
	.align		4
.L_21:
        /*0018*/ 	.byte	0x04, 0x11
        /*001a*/ 	.short	(.L_23 - .L_22)
	.align		4
.L_22:
        /*001c*/ 	.word	index@($__internal_1_$__cuda_sm10x_tcgen05_guardrail_trap_phase_invalid_during_alloc)
        /*0020*/ 	.word	0x00000000


	//----- nvinfo : EIATTR_FRAME_SIZE
	.align		4
.L_23:
        /*0024*/ 	.byte	0x04, 0x11
        /*0026*/ 	.short	(.L_25 - .L_24)
	.align		4
.L_24:
        /*0028*/ 	.word	index@($__internal_0_$__cuda_sm10x_tcgen05_guardrail_trap_col_being_dealloced_not_returned_by_alloc)
        /*002c*/ 	.word	0x00000000


	//----- nvinfo : EIATTR_FRAME_SIZE
	.align		4
.L_25:
        /*0030*/ 	.byte	0x04, 0x11
        /*0032*/ 	.short	(.L_27 - .L_26)
	.align		4
.L_26:
        /*0034*/ 	.word	index@(_ZN7cutlass13device_kernelINS_4gemm6kernel13GemmUniversalIN4cute5tupleIJiiiiEEENS1_10collective13CollectiveMmaINS1_35MainloopSm100TmaUmmaWarpSpecializedILi2ELi2ELi4ENS5_IJNS4_1CILi4EEESB_NSA_ILi1EEEEEEEENS5_IJNSA_ILi256EEENSA_ILi128EEESG_EEEfNS5_IJlSC_lEEEfSI_NS4_8TiledMMAINS4_8MMA_AtomIJNS4_23SM100_MMA_TF32_2x1SM_SSINS_10tfloat32_tESM_fLi256ELi128ELNS4_4UMMA5MajorE0ELSO_0ELNSN_7ScaleInE0ELSP_0EEEEEENS4_6LayoutINS5_IJSC_SC_SC_EEENS5_IJNSA_ILi0EEESU_SU_EEEEENS5_IJNS4_10UnderscoreESX_SX_EEEEENS4_28SM100_TMA_2SM_LOAD_MULTICASTENS4_14ComposedLayoutINS4_7SwizzleILi3ELi4ELi3EEENS4_18smem_ptr_flag_bitsILi32EEENSS_INS5_IJNSA_ILi8EEENSA_ILi32EEEEEENS5_IJS17_SC_EEEEEEEvNS4_8identityES10_S1B_vS1C_EENS_8epilogue10collective18CollectiveEpilogueINS1E_23Sm100TmaWarpSpecializedILi4ELi2ELi16ELb1ELb0EEEJNS5_IJSG_SG_SG_EEENS5_IJNSS_ISG_SC_EENSS_INSA_ILi16EEESC_EEEEEfSI_fSI_NS1E_6fusion15FusionCallbacksIS1I_NS1O_17LinearCombinationIffffLNS_15FloatRoundStyleE2EEES1J_S1N_JEEENS4_5SM1004TMEM4LOAD26SM100_TMEM_LOAD_32dp32b16xENS4_13SM90_TMA_LOADENS11_INS12_ILi2ELi4ELi3EEES15_NSS_INS5_IJS16_S1L_EEENS5_IJS1L_SC_EEEEEEENS4_39AutoVectorizingCopyWithAssumedAlignmentILi128EEENS4_14SM90_TMA_STOREES23_S25_S25_EEEvvEEEEvNT_6ParamsE)
        /*0038*/ 	.word	0x00000000


	//----- nvinfo : EIATTR_MIN_STACK_SIZE
	.align		4
.L_27:
        /*003c*/ 	.byte	0x04, 0x12
        /*003e*/ 	.short	(.L_29 - .L_28)
	.align		4
.L_28:
        /*0040*/ 	.word	index@(_ZN7cutlass13device_kernelINS_4gemm6kernel13GemmUniversalIN4cute5tupleIJiiiiEEENS1_10collective13CollectiveMmaINS1_35MainloopSm100TmaUmmaWarpSpecializedILi2ELi2ELi4ENS5_IJNS4_1CILi4EEESB_NSA_ILi1EEEEEEEENS5_IJNSA_ILi256EEENSA_ILi128EEESG_EEEfNS5_IJlSC_lEEEfSI_NS4_8TiledMMAINS4_8MMA_AtomIJNS4_23SM100_MMA_TF32_2x1SM_SSINS_10tfloat32_tESM_fLi256ELi128ELNS4_4UMMA5MajorE0ELSO_0ELNSN_7ScaleInE0ELSP_0EEEEEENS4_6LayoutINS5_IJSC_SC_SC_EEENS5_IJNSA_ILi0EEESU_SU_EEEEENS5_IJNS4_10UnderscoreESX_SX_EEEEENS4_28SM100_TMA_2SM_LOAD_MULTICASTENS4_14ComposedLayoutINS4_7SwizzleILi3ELi4ELi3EEENS4_18smem_ptr_flag_bitsILi32EEENSS_INS5_IJNSA_ILi8EEENSA_ILi32EEEEEENS5_IJS17_SC_EEEEEEEvNS4_8identityES10_S1B_vS1C_EENS_8epilogue10collective18CollectiveEpilogueINS1E_23Sm100TmaWarpSpecializedILi4ELi2ELi16ELb1ELb0EEEJNS5_IJSG_SG_SG_EEENS5_IJNSS_ISG_SC_EENSS_INSA_ILi16EEESC_EEEEEfSI_fSI_NS1E_6fusion15FusionCallbacksIS1I_NS1O_17LinearCombinationIffffLNS_15FloatRoundStyleE2EEES1J_S1N_JEEENS4_5SM1004TMEM4LOAD26SM100_TMEM_LOAD_32dp32b16xENS4_13SM90_TMA_LOADENS11_INS12_ILi2ELi4ELi3EEES15_NSS_INS5_IJS16_S1L_EEENS5_IJS1L_SC_EEEEEEENS4_39AutoVectorizingCopyWithAssumedAlignmentILi128EEENS4_14SM90_TMA_STOREES23_S25_S25_EEEvvEEEEvNT_6ParamsE)
        /*0044*/ 	.word	0x00000000
.L_29:


//--------------------- .nv.compat                --------------------------
	.section	.nv.compat,"",@"SHT_CUDA_COMPAT_INFO"
	.align	4
        /*0000*/ 	.byte	0x02, 0x09, 0x01, 0x00, 0x02, 0x02, 0x02, 0x00, 0x02, 0x05, 0x05, 0x00, 0x03, 0x07, 0x01, 0x01
        /*0010*/ 	.byte	0x02, 0x03, 0x01, 0x00, 0x02, 0x06, 0x01, 0x00, 0x04, 0x0b, 0x08, 0x00, 0x09, 0x00, 0x00, 0x00
        /*0020*/ 	.byte	0x00, 0x00, 0x00, 0x00


//--------------------- .nv.info._ZN7cutlass13device_kernelINS_4gemm6kernel13GemmUniversalIN4cute5tupleIJiiiiEEENS1_10collective13CollectiveMmaINS1_35MainloopSm100TmaUmmaWarpSpecializedILi2ELi2ELi4ENS5_IJNS4_1CILi4EEESB_NSA_ILi1EEEEEEEENS5_IJNSA_ILi256EEENSA_ILi128EEESG_EEEfNS5_IJlSC_lEEEfSI_NS4_8TiledMMAINS4_8MMA_AtomIJNS4_23SM100_MMA_TF32_2x1SM_SSINS_10tfloat32_tESM_fLi256ELi128ELNS4_4UMMA5MajorE0ELSO_0ELNSN_7ScaleInE0ELSP_0EEEEEENS4_6LayoutINS5_IJSC_SC_SC_EEENS5_IJNSA_ILi0EEESU_SU_EEEEENS5_IJNS4_10UnderscoreESX_SX_EEEEENS4_28SM100_TMA_2SM_LOAD_MULTICASTENS4_14ComposedLayoutINS4_7SwizzleILi3ELi4ELi3EEENS4_18smem_ptr_flag_bitsILi32EEENSS_INS5_IJNSA_ILi8EEENSA_ILi32EEEEEENS5_IJS17_SC_EEEEEEEvNS4_8identityES10_S1B_vS1C_EENS_8epilogue10collective18CollectiveEpilogueINS1E_23Sm100TmaWarpSpecializedILi4ELi2ELi16ELb1ELb0EEEJNS5_IJSG_SG_SG_EEENS5_IJNSS_ISG_SC_EENSS_INSA_ILi16EEESC_EEEEEfSI_fSI_NS1E_6fusion15FusionCallbacksIS1I_NS1O_17LinearCombinationIffffLNS_15FloatRoundStyleE2EEES1J_S1N_JEEENS4_5SM1004TMEM4LOAD26SM100_TMEM_LOAD_32dp32b16xENS4_13SM90_TMA_LOADENS11_INS12_ILi2ELi4ELi3EEES15_NSS_INS5_IJS16_S1L_EEENS5_IJS1L_SC_EEEEEEENS4_39AutoVectorizingCopyWithAssumedAlignmentILi128EEENS4_14SM90_TMA_STOREES23_S25_S25_EEEvvEEEEvNT_6ParamsE --------------------------
	.section	.nv.info._ZN7cutlass13device_kernelINS_4gemm6kernel13GemmUniversalIN4cute5tupleIJiiiiEEENS1_10collective13CollectiveMmaINS1_35MainloopSm100TmaUmmaWarpSpecializedILi2ELi2ELi4ENS5_IJNS4_1CILi4EEESB_NSA_ILi1EEEEEEEENS5_IJNSA_ILi256EEENSA_ILi128EEESG_EEEfNS5_IJlSC_lEEEfSI_NS4_8TiledMMAINS4_8MMA_AtomIJNS4_23SM100_MMA_TF32_2x1SM_SSINS_10tfloat32_tESM_fLi256ELi128ELNS4_4UMMA5MajorE0ELSO_0ELNSN_7ScaleInE0ELSP_0EEEEEENS4_6LayoutINS5_IJSC_SC_SC_EEENS5_IJNSA_ILi0EEESU_SU_EEEEENS5_IJNS4_10UnderscoreESX_SX_EEEEENS4_28SM100_TMA_2SM_LOAD_MULTICASTENS4_14ComposedLayoutINS4_7SwizzleILi3ELi4ELi3EEENS4_18smem_ptr_flag_bitsILi32EEENSS_INS5_IJNSA_ILi8EEENSA_ILi32EEEEEENS5_IJS17_SC_EEEEEEEvNS4_8identityES10_S1B_vS1C_EENS_8epilogue10collective18CollectiveEpilogueINS1E_23Sm100TmaWarpSpecializedILi4ELi2ELi16ELb1ELb0EEEJNS5_IJSG_SG_SG_EEENS5_IJNSS_ISG_SC_EENSS_INSA_ILi16EEESC_EEEEEfSI_fSI_NS1E_6fusion15FusionCallbacksIS1I_NS1O_17LinearCombinationIffffLNS_15FloatRoundStyleE2EEES1J_S1N_JEEENS4_5SM1004TMEM4LOAD26SM100_TMEM_LOAD_32dp32b16xENS4_13SM90_TMA_LOADENS11_INS12_ILi2ELi4ELi3EEES15_NSS_INS5_IJS16_S1L_EEENS5_IJS1L_SC_EEEEEEENS4_39AutoVectorizingCopyWithAssumedAlignmentILi128EEENS4_14SM90_TMA_STOREES23_S25_S25_EEEvvEEEEvNT_6ParamsE,"",@"SHT_CUDA_INFO"
	.sectionflags	@""
	.align	4


	//----- nvinfo : EIATTR_CUDA_API_VERSION
	.align		4
        /*0000*/ 	.byte	0x04, 0x37
        /*0002*/ 	.short	(.L_31 - .L_30)
.L_30:
        /*0004*/ 	.word	0x00000082


	//----- nvinfo : EIATTR_KPARAM_INFO
	.align		4
.L_31:
        /*0008*/ 	.byte	0x04, 0x17
        /*000a*/ 	.short	(.L_33 - .L_32)
.L_32:
        /*000c*/ 	.word	0x00000000
        /*0010*/ 	.short	0x0000
        /*0012*/ 	.short	0x0000
        /*0014*/ 	.byte	0x00, 0xf0, 0x01, 0x20


	//----- nvinfo : EIATTR_AT_ENTRY_FRAGMENTS
	.align		4
.L_33:
        /*0018*/ 	.byte	0x04, 0x4f
        /*001a*/ 	.short	(.L_35 - .L_34)


	//   ....[0]....
.L_34:
        /*001c*/ 	.word	0x00000007


	//----- nvinfo : EIATTR_RESERVED_SMEM_USED
	.align		4
.L_35:
        /*0020*/ 	.byte	0x01, 0x41
	.zero		2


	//----- nvinfo : EIATTR_SPARSE_MMA_MASK
	.align		4
        /*0024*/ 	.byte	0x03, 0x50
        /*0026*/ 	.short	0x0000


	//----- nvinfo : EIATTR_TCGEN05_2CTA_USED
	.align		4
        /*0028*/ 	.byte	0x01, 0x52
	.zero		2


	//----- nvinfo : EIATTR_MAXREG_COUNT
	.align		4
        /*002c*/ 	.byte	0x03, 0x1b
        /*002e*/ 	.short	0x00ff


	//----- nvinfo : EIATTR_NUM_BARRIERS
	.align		4
        /*0030*/ 	.byte	0x02, 0x4c
        /*0032*/ 	.byte	0x07
	.zero		1


	//----- nvinfo : EIATTR_EXTERNS
	.align		4
        /*0034*/ 	.byte	0x04, 0x0f
        /*0036*/ 	.short	(.L_37 - .L_36)


	//   ....[0]....
	.align		4
.L_36:
        /*0038*/ 	.word	index@(__assertfail)


	//----- nvinfo : EIATTR_MERCURY_ISA_VERSION
	.align		4
.L_37:
        /*003c*/ 	.byte	0x03, 0x5f
        /*003e*/ 	.short	0x0101


	//----- nvinfo : EIATTR_INT_WARP_WIDE_INSTR_OFFSETS
	.align		4
        /*0040*/ 	.byte	0x04, 0x31
        /*0042*/ 	.short	(.L_39 - .L_38)


	//   ....[0]....
.L_38:
        /*0044*/ 	.word	0x00000dd0


	//   ....[1]....
        /*0048*/ 	.word	0x00000e80


	//   ....[2]....
        /*004c*/ 	.word	0x00005060


	//   ....[3]....
        /*0050*/ 	.word	0x00005090


	//   ....[4]....
        /*0054*/ 	.word	0x000050b0


	//   ....[5]....
        /*0058*/ 	.word	0x00005bf0


	//   ....[6]....
        /*005c*/ 	.word	0x00005c50


	//   ....[7]....
        /*0060*/ 	.word	0x00005d50


	//   ....[8]....
        /*0064*/ 	.word	0x00005dc0


	//   ....[9]....
        /*0068*/ 	.word	0x00005ed0


	//   ....[10]....
        /*006c*/ 	.word	0x00005f40


	//   ....[11]....
        /*0070*/ 	.word	0x00006050


	//   ....[12]....
        /*0074*/ 	.word	0x000060c0


	//   ....[13]....
        /*0078*/ 	.word	0x000061e0


	//   ....[14]....
        /*007c*/ 	.word	0x00006260


	//   ....[15]....
        /*0080*/ 	.word	0x00006360


	//   ....[16]....
        /*0084*/ 	.word	0x000063e0


	//   ....[17]....
        /*0088*/ 	.word	0x000064e0


	//   ....[18]....
        /*008c*/ 	.word	0x00006560


	//   ....[19]....
        /*0090*/ 	.word	0x00006650


	//   ....[20]....
        /*0094*/ 	.word	0x000066e0


	//----- nvinfo : EIATTR_COOP_GROUP_MASK_REGIDS
	.align		4
.L_39:
        /*0098*/ 	.byte	0x04, 0x29
        /*009a*/ 	.short	(.L_41 - .L_40)


	//   ....[0]....
.L_40:
        /*009c*/ 	.word	0xffffffff


	//   ....[1]....
        /*00a0*/ 	.word	0xffffffff


	//   ....[2]....
        /*00a4*/ 	.word	0xffffffff


	//   ....[3]....
        /*00a8*/ 	.word	0xffffffff


	//   ....[4]....
        /*00ac*/ 	.word	0xffffffff


	//   ....[5]....
        /*00b0*/ 	.word	0xffffffff


	//   ....[6]....
        /*00b4*/ 	.word	0xffffffff


	//   ....[7]....
        /*00b8*/ 	.word	0xffffffff


	//   ....[8]....
        /*00bc*/ 	.word	0xffffffff


	//   ....[9]....
        /*00c0*/ 	.word	0xffffffff


	//   ....[10]....
        /*00c4*/ 	.word	0xffffffff


	//   ....[11]....
        /*00c8*/ 	.word	0xffffffff


	//   ....[12]....
        /*00cc*/ 	.word	0xffffffff


	//   ....[13]....
        /*00d0*/ 	.word	0xffffffff


	//----- nvinfo : EIATTR_COOP_GROUP_INSTR_OFFSETS
	.align		4
.L_41:
        /*00d4*/ 	.byte	0x04, 0x28
        /*00d6*/ 	.short	(.L_43 - .L_42)


	//   ....[0]....
.L_42:
        /*00d8*/ 	.word	0x000000d0


	//   ....[1]....
        /*00dc*/ 	.word	0x00000540


	//   ....[2]....
        /*00e0*/ 	.word	0x000006e0


	//   ....[3]....
        /*00e4*/ 	.word	0x00000880


	//   ....[4]....
        /*00e8*/ 	.word	0x00000980


	//   ....[5]....
        /*00ec*/ 	.word	0x00000af0


	//   ....[6]....
        /*00f0*/ 	.word	0x00000c90


	//   ....[7]....
        /*00f4*/ 	.word	0x00000ef0


	//   ....[8]....
        /*00f8*/ 	.word	0x00002a90


	//   ....[9]....
        /*00fc*/ 	.word	0x00003870


	//   ....[10]....
        /*0100*/ 	.word	0x00003d80


	//   ....[11]....
        /*0104*/ 	.word	0x00004030


	//   ....[12]....
        /*0108*/ 	.word	0x00004f50


	//   ....[13]....
        /*010c*/ 	.word	0x00005170


	//----- nvinfo : EIATTR_VRC_CTA_INIT_COUNT
	.align		4
.L_43:
        /*0110*/ 	.byte	0x02, 0x4a
        /*0112*/ 	.byte	0x80
	.zero		1


	//----- nvinfo : EIATTR_SYSCALL_OFFSETS
	.align		4
        /*0114*/ 	.byte	0x04, 0x46
        /*0116*/ 	.short	(.L_45 - .L_44)


	//   ....[0]....
.L_44:
        /*0118*/ 	.word	0x00007350


	//   ....[1]....
        /*011c*/ 	.word	0x00007440


	//   ....[2]....
        /*0120*/ 	.word	0x00007b90


	//   ....[3]....
        /*0124*/ 	.word	0x00008320


	//   ....[4]....
        /*0128*/ 	.word	0x00008a80


	//   ....[5]....
        /*012c*/ 	.word	0x00009230


	//   ....[6]....
        /*0130*/ 	.word	0x000099e0


	//   ....[7]....
        /*0134*/ 	.word	0x0000a1c0


	//   ....[8]....
        /*0138*/ 	.word	0x0000a970


	//   ....[9]....
        /*013c*/ 	.word	0x0000b0d0


	//----- nvinfo : EIATTR_MBARRIER_INSTR_OFFSETS
	.align		4
.L_45:
        /*0140*/ 	.byte	0x04, 0x39
        /*0142*/ 	.short	(.L_47 - .L_46)


	//   ....[0]....
.L_46:
        /*0144*/ 	.word	0x00000690
        /*0148*/ 	.word	0x000000ff
        /*014c*/ 	.word	0x00000000
        /*0150*/ 	.short	0x0100
        /*0152*/ 	.byte	0x04
	.zero		1


	//   ....[1]....
        /*0154*/ 	.word	0x000006a0
        /*0158*/ 	.word	0x000000ff
        /*015c*/ 	.word	0x00000010
        /*0160*/ 	.short	0x0100
        /*0162*/ 	.byte	0x04
	.zero		1


	//   ....[2]....
        /*0164*/ 	.word	0x000006b0
        /*0168*/ 	.word	0x000000ff
        /*016c*/ 	.word	0x00000008
        /*0170*/ 	.short	0x0100
        /*0172*/ 	.byte	0x04
	.zero		1


	//   ....[3]....
        /*0174*/ 	.word	0x000006c0
        /*0178*/ 	.word	0x000000ff
        /*017c*/ 	.word	0x00000018
        /*0180*/ 	.short	0x0100
        /*0182*/ 	.byte	0x04
	.zero		1


	//   ....[4]....
        /*0184*/ 	.word	0x000007f0
        /*0188*/ 	.word	0x000000ff
        /*018c*/ 	.word	0x00000020
        /*0190*/ 	.short	0x0100
        /*0192*/ 	.byte	0x04
	.zero		1


	//   ....[5]....
        /*0194*/ 	.word	0x00000800
        /*0198*/ 	.word	0x000000ff
        /*019c*/ 	.word	0x00000040
        /*01a0*/ 	.short	0x0100
        /*01a2*/ 	.byte	0x04
	.zero		1


	//   ....[6]....
        /*01a4*/ 	.word	0x00000810
        /*01a8*/ 	.word	0x000000ff
        /*01ac*/ 	.word	0x00000028
        /*01b0*/ 	.short	0x0100
        /*01b2*/ 	.byte	0x04
	.zero		1


	//   ....[7]....
        /*01b4*/ 	.word	0x00000820
        /*01b8*/ 	.word	0x000000ff
        /*01bc*/ 	.word	0x00000048
        /*01c0*/ 	.short	0x0100
        /*01c2*/ 	.byte	0x04
	.zero		1


	//   ....[8]....
        /*01c4*/ 	.word	0x00000830
        /*01c8*/ 	.word	0x000000ff
        /*01cc*/ 	.word	0x00000030
        /*01d0*/ 	.short	0x0100
        /*01d2*/ 	.byte	0x04
	.zero		1


	//   ....[9]....
        /*01d4*/ 	.word	0x00000840
        /*01d8*/ 	.word	0x000000ff
        /*01dc*/ 	.word	0x00000050
        /*01e0*/ 	.short	0x0100
        /*01e2*/ 	.byte	0x04
	.zero		1


	//   ....[10]....
        /*01e4*/ 	.word	0x00000850
        /*01e8*/ 	.word	0x000000ff
        /*01ec*/ 	.word	0x00000038
        /*01f0*/ 	.short	0x0100
        /*01f2*/ 	.byte	0x04
	.zero		1


	//   ....[11]....
        /*01f4*/ 	.word	0x00000860
        /*01f8*/ 	.word	0x000000ff
        /*01fc*/ 	.word	0x00000058
        /*0200*/ 	.short	0x0100
        /*0202*/ 	.byte	0x04
	.zero		1


	//   ....[12]....
        /*0204*/ 	.word	0x00000950
        /*0208*/ 	.word	0x000000ff
        /*020c*/ 	.word	0x00000060
        /*0210*/ 	.short	0x0100
        /*0212*/ 	.byte	0x06
	.zero		1


	//   ....[13]....
        /*0214*/ 	.word	0x00000960
        /*0218*/ 	.word	0x000000ff
        /*021c*/ 	.word	0x00000068
        /*0220*/ 	.short	0x0100
        /*0222*/ 	.byte	0x06
	.zero		1


	//   ....[14]....
        /*0224*/ 	.word	0x00000aa0
        /*0228*/ 	.word	0x000000ff
        /*022c*/ 	.word	0x00000070
        /*0230*/ 	.short	0x0100
        /*0232*/ 	.byte	0x06
	.zero		1


	//   ....[15]....
        /*0234*/ 	.word	0x00000ab0
        /*0238*/ 	.word	0x000000ff
        /*023c*/ 	.word	0x00000080
        /*0240*/ 	.short	0x0100
        /*0242*/ 	.byte	0x06
	.zero		1


	//   ....[16]....
        /*0244*/ 	.word	0x00000ac0
        /*0248*/ 	.word	0x000000ff
        /*024c*/ 	.word	0x00000078
        /*0250*/ 	.short	0x0100
        /*0252*/ 	.byte	0x06
	.zero		1


	//   ....[17]....
        /*0254*/ 	.word	0x00000ad0
        /*0258*/ 	.word	0x000000ff
        /*025c*/ 	.word	0x00000088
        /*0260*/ 	.short	0x0100
        /*0262*/ 	.byte	0x06
	.zero		1


	//   ....[18]....
        /*0264*/ 	.word	0x00000c00
        /*0268*/ 	.word	0x000000ff
        /*026c*/ 	.word	0x00000090
        /*0270*/ 	.short	0x0100
        /*0272*/ 	.byte	0x04
	.zero		1


	//   ....[19]....
        /*0274*/ 	.word	0x00000c10
        /*0278*/ 	.word	0x000000ff
        /*027c*/ 	.word	0x000000b0
        /*0280*/ 	.short	0x0100
        /*0282*/ 	.byte	0x04
	.zero		1


	//   ....[20]....
        /*0284*/ 	.word	0x00000c20
        /*0288*/ 	.word	0x000000ff
        /*028c*/ 	.word	0x00000098
        /*0290*/ 	.short	0x0100
        /*0292*/ 	.byte	0x04
	.zero		1


	//   ....[21]....
        /*0294*/ 	.word	0x00000c30
        /*0298*/ 	.word	0x000000ff
        /*029c*/ 	.word	0x000000b8
        /*02a0*/ 	.short	0x0100
        /*02a2*/ 	.byte	0x04
	.zero		1


	//   ....[22]....
        /*02a4*/ 	.word	0x00000c40
        /*02a8*/ 	.word	0x000000ff
        /*02ac*/ 	.word	0x000000a0
        /*02b0*/ 	.short	0x0100
        /*02b2*/ 	.byte	0x04
	.zero		1


	//   ....[23]....
        /*02b4*/ 	.word	0x00000c50
        /*02b8*/ 	.word	0x000000ff
        /*02bc*/ 	.word	0x000000c0
        /*02c0*/ 	.short	0x0100
        /*02c2*/ 	.byte	0x04
	.zero		1


	//   ....[24]....
        /*02c4*/ 	.word	0x00000c60
        /*02c8*/ 	.word	0x000000ff
        /*02cc*/ 	.word	0x000000a8
        /*02d0*/ 	.short	0x0100
        /*02d2*/ 	.byte	0x04
	.zero		1


	//   ....[25]....
        /*02d4*/ 	.word	0x00000c70
        /*02d8*/ 	.word	0x000000ff
        /*02dc*/ 	.word	0x000000c8
        /*02e0*/ 	.short	0x0100
        /*02e2*/ 	.byte	0x04
	.zero		1


	//   ....[26]....
        /*02e4*/ 	.word	0x00000d70
        /*02e8*/ 	.word	0x000000ff
        /*02ec*/ 	.word	0x000000d0
        /*02f0*/ 	.short	0x0100
        /*02f2*/ 	.byte	0x04
	.zero		1


	//   ....[27]....
        /*02f4*/ 	.word	0x00000d80
        /*02f8*/ 	.word	0x000000ff
        /*02fc*/ 	.word	0x000000e0
        /*0300*/ 	.short	0x0100
        /*0302*/ 	.byte	0x04
	.zero		1


	//   ....[28]....
        /*0304*/ 	.word	0x00000d90
        /*0308*/ 	.word	0x000000ff
        /*030c*/ 	.word	0x000000d8
        /*0310*/ 	.short	0x0100
        /*0312*/ 	.byte	0x04
	.zero		1


	//   ....[29]....
        /*0314*/ 	.word	0x00000da0
        /*0318*/ 	.word	0x000000ff
        /*031c*/ 	.word	0x000000e8
        /*0320*/ 	.short	0x0100
        /*0322*/ 	.byte	0x04
	.zero		1


	//   ....[30]....
        /*0324*/ 	.word	0x00000eb0
        /*0328*/ 	.word	0x000000ff
        /*032c*/ 	.word	0x000000f0
        /*0330*/ 	.short	0x0100
        /*0332*/ 	.byte	0x06
	.zero		1


	//   ....[31]....
        /*0334*/ 	.word	0x00001da0
        /*0338*/ 	.word	0x00000000
        /*033c*/ 	.word	0x000000e0
        /*0340*/ 	.short	0x010a
        /*0342*/ 	.byte	0xff
	.zero		1


	//   ....[32]....
        /*0344*/ 	.word	0x00001dd0
        /*0348*/ 	.word	0x00000000
        /*034c*/ 	.word	0x000000d0
        /*0350*/ 	.short	0x0101
        /*0352*/ 	.byte	0xff
	.zero		1


	//   ....[33]....
        /*0354*/ 	.word	0x00001ea0
        /*0358*/ 	.word	0x000000ff
        /*035c*/ 	.word	0x00000010
        /*0360*/ 	.short	0x010a
        /*0362*/ 	.byte	0x04
	.zero		1


	//   ....[34]....
        /*0364*/ 	.word	0x00001f70
        /*0368*/ 	.word	0x000000ff
        /*036c*/ 	.word	0x00000010
        /*0370*/ 	.short	0x010a
        /*0372*/ 	.byte	0x06
	.zero		1


	//   ....[35]....
        /*0374*/ 	.word	0x000020d0
        /*0378*/ 	.word	0x000000ff
        /*037c*/ 	.word	0x00000010
        /*0380*/ 	.short	0x010a
        /*0382*/ 	.byte	0x04
	.zero		1


	//   ....[36]....
        /*0384*/ 	.word	0x000024c0
        /*0388*/ 	.word	0x000000ff
        /*038c*/ 	.word	0x00000068
        /*0390*/ 	.short	0x0101
        /*0392*/ 	.byte	0x16
	.zero		1


	//   ....[37]....
        /*0394*/ 	.word	0x000024e0
        /*0398*/ 	.word	0x000000ff
        /*039c*/ 	.word	0x00000010
        /*03a0*/ 	.short	0x010a
        /*03a2*/ 	.byte	0x04
	.zero		1


	//   ....[38]....
        /*03a4*/ 	.word	0x00002560
        /*03a8*/ 	.word	0x000000ff
        /*03ac*/ 	.word	0x00000010
        /*03b0*/ 	.short	0x010a
        /*03b2*/ 	.byte	0x06
	.zero		1


	//   ....[39]....
        /*03b4*/ 	.word	0x000026a0
        /*03b8*/ 	.word	0x000000ff
        /*03bc*/ 	.word	0x00000010
        /*03c0*/ 	.short	0x010a
        /*03c2*/ 	.byte	0x04
	.zero		1


	//   ....[40]....
        /*03c4*/ 	.word	0x00002ac0
        /*03c8*/ 	.word	0x00000003
        /*03cc*/ 	.word	0x00000070
        /*03d0*/ 	.short	0x010a
        /*03d2*/ 	.byte	0xff
	.zero		1


	//   ....[41]....
        /*03d4*/ 	.word	0x00002c10
        /*03d8*/ 	.word	0x00000000
        /*03dc*/ 	.word	0x00000000
        /*03e0*/ 	.short	0x0101
        /*03e2*/ 	.byte	0xff
	.zero		1


	//   ....[42]....
        /*03e4*/ 	.word	0x000031d0
        /*03e8*/ 	.word	0x000000ff
        /*03ec*/ 	.word	0x00000000
        /*03f0*/ 	.short	0x010a
        /*03f2*/ 	.byte	0x04
	.zero		1


	//   ....[43]....
        /*03f4*/ 	.word	0x00003270
        /*03f8*/ 	.word	0x00000000
        /*03fc*/ 	.word	0x00000000
        /*0400*/ 	.short	0x010a
        /*0402*/ 	.byte	0xff
	.zero		1


	//   ....[44]....
        /*0404*/ 	.word	0x000033c0
        /*0408*/ 	.word	0x00000000
        /*040c*/ 	.word	0x000000d0
        /*0410*/ 	.short	0x010a
        /*0412*/ 	.byte	0xff
	.zero		1


	//   ....[45]....
        /*0414*/ 	.word	0x00003430
        /*0418*/ 	.word	0x00000000
        /*041c*/ 	.word	0x00000000
        /*0420*/ 	.short	0x0101
        /*0422*/ 	.byte	0xff
	.zero		1


	//   ....[46]....
        /*0424*/ 	.word	0x00003450
        /*0428*/ 	.word	0x000000ff
        /*042c*/ 	.word	0x00000080
        /*0430*/ 	.short	0x010a
        /*0432*/ 	.byte	0x04
	.zero		1


	//   ....[47]....
        /*0434*/ 	.word	0x00003570
        /*0438*/ 	.word	0x00000000
        /*043c*/ 	.word	0x00000070
        /*0440*/ 	.short	0x010a
        /*0442*/ 	.byte	0xff
	.zero		1


	//   ....[48]....
        /*0444*/ 	.word	0x00003670
        /*0448*/ 	.word	0x00000000
        /*044c*/ 	.word	0x00000000
        /*0450*/ 	.short	0x0101
        /*0452*/ 	.byte	0xff
	.zero		1


	//   ....[49]....
        /*0454*/ 	.word	0x00003700
        /*0458*/ 	.word	0x000000ff
        /*045c*/ 	.word	0x00000080
        /*0460*/ 	.short	0x0106
        /*0462*/ 	.byte	0x04
	.zero		1


	//   ....[50]....
        /*0464*/ 	.word	0x00003720
        /*0468*/ 	.word	0x000000ff
        /*046c*/ 	.word	0x00000080
        /*0470*/ 	.short	0x010a
        /*0472*/ 	.byte	0x04
	.zero		1


	//   ....[51]....
        /*0474*/ 	.word	0x000037b0
        /*0478*/ 	.word	0x000000ff
        /*047c*/ 	.word	0x00000080
        /*0480*/ 	.short	0x0106
        /*0482*/ 	.byte	0x07
	.zero		1


	//   ....[52]....
        /*0484*/ 	.word	0x000037f0
        /*0488*/ 	.word	0x00000000
        /*048c*/ 	.word	0x00000080
        /*0490*/ 	.short	0x010a
        /*0492*/ 	.byte	0xff
	.zero		1


	//   ....[53]....
        /*0494*/ 	.word	0x00003a60
        /*0498*/ 	.word	0x000000ff
        /*049c*/ 	.word	0x00000008
        /*04a0*/ 	.short	0x010a
        /*04a2*/ 	.byte	0x05
	.zero		1


	//   ....[54]....
        /*04a4*/ 	.word	0x00003a80
        /*04a8*/ 	.word	0x000000ff
        /*04ac*/ 	.word	0x00000008
        /*04b0*/ 	.short	0x010a
        /*04b2*/ 	.byte	0x05
	.zero		1


	//   ....[55]....
        /*04b4*/ 	.word	0x00003c20
        /*04b8*/ 	.word	0x000000ff
        /*04bc*/ 	.word	0x00000008
        /*04c0*/ 	.short	0x010a
        /*04c2*/ 	.byte	0x05
	.zero		1


	//   ....[56]....
        /*04c4*/ 	.word	0x00003c40
        /*04c8*/ 	.word	0x000000ff
        /*04cc*/ 	.word	0x00000008
        /*04d0*/ 	.short	0x010a
        /*04d2*/ 	.byte	0x05
	.zero		1


	//   ....[57]....
        /*04d4*/ 	.word	0x00003d10
        /*04d8*/ 	.word	0x000000ff
        /*04dc*/ 	.word	0x00000000
        /*04e0*/ 	.short	0x0101
        /*04e2*/ 	.byte	0x04
	.zero		1


	//   ....[58]....
        /*04e4*/ 	.word	0x000040d0
        /*04e8*/ 	.word	0x00000003
        /*04ec*/ 	.word	0x00000070
        /*04f0*/ 	.short	0x010a
        /*04f2*/ 	.byte	0xff
	.zero		1


	//   ....[59]....
        /*04f4*/ 	.word	0x00004190
        /*04f8*/ 	.word	0x00000003
        /*04fc*/ 	.word	0x00000000
        /*0500*/ 	.short	0x0101
        /*0502*/ 	.byte	0xff
	.zero		1


	//   ....[60]....
        /*0504*/ 	.word	0x00004280
        /*0508*/ 	.word	0x000000ff
        /*050c*/ 	.word	0x00000000
        /*0510*/ 	.short	0x010a
        /*0512*/ 	.byte	0x04
	.zero		1


	//   ....[61]....
        /*0514*/ 	.word	0x00004290
        /*0518*/ 	.word	0x000000ff
        /*051c*/ 	.word	0x000000b0
        /*0520*/ 	.short	0x010a
        /*0522*/ 	.byte	0x07
	.zero		1


	//   ....[62]....
        /*0524*/ 	.word	0x00004350
        /*0528*/ 	.word	0x000000ff
        /*052c*/ 	.word	0x00000000
        /*0530*/ 	.short	0x010a
        /*0532*/ 	.byte	0x05
	.zero		1


	//   ....[63]....
        /*0534*/ 	.word	0x000044a0
        /*0538*/ 	.word	0x000000ff
        /*053c*/ 	.word	0x00000000
        /*0540*/ 	.short	0x010a
        /*0542*/ 	.byte	0x07
	.zero		1


	//   ....[64]....
        /*0544*/ 	.word	0x00004c10
        /*0548*/ 	.word	0x000000ff
        /*054c*/ 	.word	0x00000000
        /*0550*/ 	.short	0x010a
        /*0552*/ 	.byte	0x04
	.zero		1


	//   ....[65]....
        /*0554*/ 	.word	0x00004cb0
        /*0558*/ 	.word	0x000000ff
        /*055c*/ 	.word	0x00000000
        /*0560*/ 	.short	0x010a
        /*0562*/ 	.byte	0x05
	.zero		1


	//   ....[66]....
        /*0564*/ 	.word	0x00004d40
        /*0568*/ 	.word	0x000000ff
        /*056c*/ 	.word	0x00000000
        /*0570*/ 	.short	0x010a
        /*0572*/ 	.byte	0x05
	.zero		1


	//   ....[67]....
        /*0574*/ 	.word	0x00004de0
        /*0578*/ 	.word	0x00000002
        /*057c*/ 	.word	0x00000000
        /*0580*/ 	.short	0x010a
        /*0582*/ 	.byte	0xff
	.zero		1


	//   ....[68]....
        /*0584*/ 	.word	0x00004e20
        /*0588*/ 	.word	0x00000002
        /*058c*/ 	.word	0x00000000
        /*0590*/ 	.short	0x010a
        /*0592*/ 	.byte	0xff
	.zero		1


	//   ....[69]....
        /*0594*/ 	.word	0x00004ea0
        /*0598*/ 	.word	0x000000ff
        /*059c*/ 	.word	0x00000000
        /*05a0*/ 	.short	0x0101
        /*05a2*/ 	.byte	0x04
	.zero		1


	//   ....[70]....
        /*05a4*/ 	.word	0x00004ee0
        /*05a8*/ 	.word	0x000000ff
        /*05ac*/ 	.word	0x000000f0
        /*05b0*/ 	.short	0x010a
        /*05b2*/ 	.byte	0x3e
	.zero		1


	//   ....[71]....
        /*05b4*/ 	.word	0x00004f40
        /*05b8*/ 	.word	0x000000ff
        /*05bc*/ 	.word	0x00000000
        /*05c0*/ 	.short	0x0101
        /*05c2*/ 	.byte	0x04
	.zero		1


	//   ....[72]....
        /*05c4*/ 	.word	0x000053e0
        /*05c8*/ 	.word	0x0000000c
        /*05cc*/ 	.word	0x00000070
        /*05d0*/ 	.short	0x010a
        /*05d2*/ 	.byte	0xff
	.zero		1


	//   ....[73]....
        /*05d4*/ 	.word	0x00005550
        /*05d8*/ 	.word	0x00000000
        /*05dc*/ 	.word	0x00000000
        /*05e0*/ 	.short	0x0101
        /*05e2*/ 	.byte	0xff
	.zero		1


	//   ....[74]....
        /*05e4*/ 	.word	0x000059f0
        /*05e8*/ 	.word	0x000000ff
        /*05ec*/ 	.word	0x00000068
        /*05f0*/ 	.short	0x010a
        /*05f2*/ 	.byte	0x15
	.zero		1


	//   ....[75]....
        /*05f4*/ 	.word	0x00005b70
        /*05f8*/ 	.word	0x000000ff
        /*05fc*/ 	.word	0x00000040
        /*0600*/ 	.short	0x010a
        /*0602*/ 	.byte	0x15
	.zero		1


	//   ....[76]....
        /*0604*/ 	.word	0x00005d00
        /*0608*/ 	.word	0x000000ff
        /*060c*/ 	.word	0x00000020
        /*0610*/ 	.short	0x010b
        /*0612*/ 	.byte	0x15
	.zero		1


	//   ....[77]....
        /*0614*/ 	.word	0x00005d10
        /*0618*/ 	.word	0x000000ff
        /*061c*/ 	.word	0x00000000
        /*0620*/ 	.short	0x0101
        /*0622*/ 	.byte	0x06
	.zero		1


	//   ....[78]....
        /*0624*/ 	.word	0x00005d20
        /*0628*/ 	.word	0x000000ff
        /*062c*/ 	.word	0x00000048
        /*0630*/ 	.short	0x010a
        /*0632*/ 	.byte	0x15
	.zero		1


	//   ....[79]....
        /*0634*/ 	.word	0x00005e80
        /*0638*/ 	.word	0x000000ff
        /*063c*/ 	.word	0x00000028
        /*0640*/ 	.short	0x010b
        /*0642*/ 	.byte	0x15
	.zero		1


	//   ....[80]....
        /*0644*/ 	.word	0x00005e90
        /*0648*/ 	.word	0x000000ff
        /*064c*/ 	.word	0x00000000
        /*0650*/ 	.short	0x0101
        /*0652*/ 	.byte	0x07
	.zero		1


	//   ....[81]....
        /*0654*/ 	.word	0x00005ea0
        /*0658*/ 	.word	0x000000ff
        /*065c*/ 	.word	0x00000050
        /*0660*/ 	.short	0x010a
        /*0662*/ 	.byte	0x15
	.zero		1


	//   ....[82]....
        /*0664*/ 	.word	0x00006000
        /*0668*/ 	.word	0x000000ff
        /*066c*/ 	.word	0x00000030
        /*0670*/ 	.short	0x010b
        /*0672*/ 	.byte	0x15
	.zero		1


	//   ....[83]....
        /*0674*/ 	.word	0x00006010
        /*0678*/ 	.word	0x000000ff
        /*067c*/ 	.word	0x00000000
        /*0680*/ 	.short	0x0101
        /*0682*/ 	.byte	0x1d
	.zero		1


	//   ....[84]....
        /*0684*/ 	.word	0x00006020
        /*0688*/ 	.word	0x000000ff
        /*068c*/ 	.word	0x00000058
        /*0690*/ 	.short	0x010a
        /*0692*/ 	.byte	0x15
	.zero		1


	//   ....[85]....
        /*0694*/ 	.word	0x00006190
        /*0698*/ 	.word	0x000000ff
        /*069c*/ 	.word	0x00000038
        /*06a0*/ 	.short	0x010b
        /*06a2*/ 	.byte	0x15
	.zero		1


	//   ....[86]....
        /*06a4*/ 	.word	0x000061a0
        /*06a8*/ 	.word	0x000000ff
        /*06ac*/ 	.word	0x00000000
        /*06b0*/ 	.short	0x0101
        /*06b2*/ 	.byte	0x18
	.zero		1


	//   ....[87]....
        /*06b4*/ 	.word	0x000061b0
        /*06b8*/ 	.word	0x000000ff
        /*06bc*/ 	.word	0x00000040
        /*06c0*/ 	.short	0x010a
        /*06c2*/ 	.byte	0x15
	.zero		1


	//   ....[88]....
        /*06c4*/ 	.word	0x00006310
        /*06c8*/ 	.word	0x000000ff
        /*06cc*/ 	.word	0x00000020
        /*06d0*/ 	.short	0x010b
        /*06d2*/ 	.byte	0x15
	.zero		1


	//   ....[89]....
        /*06d4*/ 	.word	0x00006320
        /*06d8*/ 	.word	0x000000ff
        /*06dc*/ 	.word	0x00000000
        /*06e0*/ 	.short	0x0101
        /*06e2*/ 	.byte	0x06
	.zero		1


	//   ....[90]....
        /*06e4*/ 	.word	0x00006330
        /*06e8*/ 	.word	0x000000ff
        /*06ec*/ 	.word	0x00000048
        /*06f0*/ 	.short	0x010a
        /*06f2*/ 	.byte	0x15
	.zero		1


	//   ....[91]....
        /*06f4*/ 	.word	0x00006490
        /*06f8*/ 	.word	0x000000ff
        /*06fc*/ 	.word	0x00000028
        /*0700*/ 	.short	0x010b
        /*0702*/ 	.byte	0x15
	.zero		1


	//   ....[92]....
        /*0704*/ 	.word	0x000064a0
        /*0708*/ 	.word	0x000000ff
        /*070c*/ 	.word	0x00000000
        /*0710*/ 	.short	0x0101
        /*0712*/ 	.byte	0x07
	.zero		1


	//   ....[93]....
        /*0714*/ 	.word	0x000064b0
        /*0718*/ 	.word	0x000000ff
        /*071c*/ 	.word	0x00000050
        /*0720*/ 	.short	0x010a
        /*0722*/ 	.byte	0x15
	.zero		1


	//   ....[94]....
        /*0724*/ 	.word	0x00006600
        /*0728*/ 	.word	0x000000ff
        /*072c*/ 	.word	0x00000030
        /*0730*/ 	.short	0x010b
        /*0732*/ 	.byte	0x15
	.zero		1


	//   ....[95]....
        /*0734*/ 	.word	0x00006610
        /*0738*/ 	.word	0x000000ff
        /*073c*/ 	.word	0x00000000
        /*0740*/ 	.short	0x0101
        /*0742*/ 	.byte	0x1d
	.zero		1


	//   ....[96]....
        /*0744*/ 	.word	0x00006620
        /*0748*/ 	.word	0x000000ff
        /*074c*/ 	.word	0x00000058
        /*0750*/ 	.short	0x010a
        /*0752*/ 	.byte	0x15
	.zero		1


	//   ....[97]....
        /*0754*/ 	.word	0x00006810
        /*0758*/ 	.word	0x000000ff
        /*075c*/ 	.word	0x00000038
        /*0760*/ 	.short	0x010b
        /*0762*/ 	.byte	0x15
	.zero		1


	//   ....[98]....
        /*0764*/ 	.word	0x00006820
        /*0768*/ 	.word	0x000000ff
        /*076c*/ 	.word	0x00000000
        /*0770*/ 	.short	0x0101
        /*0772*/ 	.byte	0x18
	.zero		1


	//   ....[99]....
        /*0774*/ 	.word	0x00006840
        /*0778*/ 	.word	0x000000ff
        /*077c*/ 	.word	0x00000040
        /*0780*/ 	.short	0x010a
        /*0782*/ 	.byte	0x15
	.zero		1


	//   ....[100]....
        /*0784*/ 	.word	0x00006860
        /*0788*/ 	.word	0x000000ff
        /*078c*/ 	.word	0x00000048
        /*0790*/ 	.short	0x010a
        /*0792*/ 	.byte	0x15
	.zero		1


	//   ....[101]....
        /*0794*/ 	.word	0x00006880
        /*0798*/ 	.word	0x000000ff
        /*079c*/ 	.word	0x00000050
        /*07a0*/ 	.short	0x010a
        /*07a2*/ 	.byte	0x15
	.zero		1


	//   ....[102]....
        /*07a4*/ 	.word	0x000068d0
        /*07a8*/ 	.word	0x00000002
        /*07ac*/ 	.word	0x00000058
        /*07b0*/ 	.short	0x010a
        /*07b2*/ 	.byte	0xff
	.zero		1


	//   ....[103]....
        /*07b4*/ 	.word	0x00006be0
        /*07b8*/ 	.word	0x00000003
        /*07bc*/ 	.word	0x00000070
        /*07c0*/ 	.short	0x010a
        /*07c2*/ 	.byte	0xff
	.zero		1


	//   ....[104]....
        /*07c4*/ 	.word	0x00006d60
        /*07c8*/ 	.word	0x00000000
        /*07cc*/ 	.word	0x00000000
        /*07d0*/ 	.short	0x0101
        /*07d2*/ 	.byte	0xff
	.zero		1


	//   ....[105]....
        /*07d4*/ 	.word	0x00007860
        /*07d8*/ 	.word	0x000000ff
        /*07dc*/ 	.word	0x00000020
        /*07e0*/ 	.short	0x010a
        /*07e2*/ 	.byte	0x2b
	.zero		1


	//   ....[106]....
        /*07e4*/ 	.word	0x00007890
        /*07e8*/ 	.word	0x00000049
        /*07ec*/ 	.word	0x00000090
        /*07f0*/ 	.short	0x010a
        /*07f2*/ 	.byte	0xff
	.zero		1


	//   ....[107]....
        /*07f4*/ 	.word	0x00007980
        /*07f8*/ 	.word	0x000000ff
        /*07fc*/ 	.word	0x00000020
        /*0800*/ 	.short	0x010a
        /*0802*/ 	.byte	0x2b
	.zero		1


	//   ....[108]....
        /*0804*/ 	.word	0x00007a70
        /*0808*/ 	.word	0x00000049
        /*080c*/ 	.word	0x00000090
        /*0810*/ 	.short	0x010a
        /*0812*/ 	.byte	0xff
	.zero		1


	//   ....[109]....
        /*0814*/ 	.word	0x00008040
        /*0818*/ 	.word	0x00000000
        /*081c*/ 	.word	0x00000000
        /*0820*/ 	.short	0x0101
        /*0822*/ 	.byte	0xff
	.zero		1


	//   ....[110]....
        /*0824*/ 	.word	0x00008060
        /*0828*/ 	.word	0x00000002
        /*082c*/ 	.word	0x00000020
        /*0830*/ 	.short	0x010a
        /*0832*/ 	.byte	0xff
	.zero		1


	//   ....[111]....
        /*0834*/ 	.word	0x00008140
        /*0838*/ 	.word	0x00000002
        /*083c*/ 	.word	0x00000020
        /*0840*/ 	.short	0x010a
        /*0842*/ 	.byte	0xff
	.zero		1


	//   ....[112]....
        /*0844*/ 	.word	0x000087b0
        /*0848*/ 	.word	0x00000010
        /*084c*/ 	.word	0x00000000
        /*0850*/ 	.short	0x0101
        /*0852*/ 	.byte	0xff
	.zero		1


	//   ....[113]....
        /*0854*/ 	.word	0x000087d0
        /*0858*/ 	.word	0x00000000
        /*085c*/ 	.word	0x00000020
        /*0860*/ 	.short	0x010a
        /*0862*/ 	.byte	0xff
	.zero		1


	//   ....[114]....
        /*0864*/ 	.word	0x000088a0
        /*0868*/ 	.word	0x00000000
        /*086c*/ 	.word	0x00000020
        /*0870*/ 	.short	0x010a
        /*0872*/ 	.byte	0xff
	.zero		1


	//   ....[115]....
        /*0874*/ 	.word	0x00008f20
        /*0878*/ 	.word	0x00000010
        /*087c*/ 	.word	0x00000000
        /*0880*/ 	.short	0x0101
        /*0882*/ 	.byte	0xff
	.zero		1


	//   ....[116]....
        /*0884*/ 	.word	0x00008f40
        /*0888*/ 	.word	0x00000000
        /*088c*/ 	.word	0x00000020
        /*0890*/ 	.short	0x010a
        /*0892*/ 	.byte	0xff
	.zero		1


	//   ....[117]....
        /*0894*/ 	.word	0x00009010
        /*0898*/ 	.word	0x00000000
        /*089c*/ 	.word	0x00000020
        /*08a0*/ 	.short	0x010a
        /*08a2*/ 	.byte	0xff
	.zero		1


	//   ....[118]....
        /*08a4*/ 	.word	0x000096c0
        /*08a8*/ 	.word	0x00000010
        /*08ac*/ 	.word	0x00000000
        /*08b0*/ 	.short	0x0101
        /*08b2*/ 	.byte	0xff
	.zero		1


	//   ....[119]....
        /*08b4*/ 	.word	0x000096e0
        /*08b8*/ 	.word	0x00000000
        /*08bc*/ 	.word	0x00000020
        /*08c0*/ 	.short	0x010a
        /*08c2*/ 	.byte	0xff
	.zero		1


	//   ....[120]....
        /*08c4*/ 	.word	0x000097b0
        /*08c8*/ 	.word	0x00000000
        /*08cc*/ 	.word	0x00000020
        /*08d0*/ 	.short	0x010a
        /*08d2*/ 	.byte	0xff
	.zero		1


	//   ....[121]....
        /*08d4*/ 	.word	0x00009ea0
        /*08d8*/ 	.word	0x00000010
        /*08dc*/ 	.word	0x00000000
        /*08e0*/ 	.short	0x0101
        /*08e2*/ 	.byte	0xff
	.zero		1


	//   ....[122]....
        /*08e4*/ 	.word	0x00009ec0
        /*08e8*/ 	.word	0x00000000
        /*08ec*/ 	.word	0x00000020
        /*08f0*/ 	.short	0x010a
        /*08f2*/ 	.byte	0xff
	.zero		1


	//   ....[123]....
        /*08f4*/ 	.word	0x00009f90
        /*08f8*/ 	.word	0x00000000
        /*08fc*/ 	.word	0x00000020
        /*0900*/ 	.short	0x010a
        /*0902*/ 	.byte	0xff
	.zero		1


	//   ....[124]....
        /*0904*/ 	.word	0x0000a650
        /*0908*/ 	.word	0x00000010
        /*090c*/ 	.word	0x00000000
        /*0910*/ 	.short	0x0101
        /*0912*/ 	.byte	0xff
	.zero		1


	//   ....[125]....
        /*0914*/ 	.word	0x0000a670
        /*0918*/ 	.word	0x00000000
        /*091c*/ 	.word	0x00000020
        /*0920*/ 	.short	0x010a
        /*0922*/ 	.byte	0xff
	.zero		1


	//   ....[126]....
        /*0924*/ 	.word	0x0000a740
        /*0928*/ 	.word	0x00000000
        /*092c*/ 	.word	0x00000020
        /*0930*/ 	.short	0x010a
        /*0932*/ 	.byte	0xff
	.zero		1


	//   ....[127]....
        /*0934*/ 	.word	0x0000ae00
        /*0938*/ 	.word	0x00000010
        /*093c*/ 	.word	0x00000000
        /*0940*/ 	.short	0x0101
        /*0942*/ 	.byte	0xff
	.zero		1


	//   ....[128]....
        /*0944*/ 	.word	0x0000ae20
        /*0948*/ 	.word	0x00000000
        /*094c*/ 	.word	0x00000020
        /*0950*/ 	.short	0x010a
        /*0952*/ 	.byte	0xff
	.zero		1


	//   ....[129]....
        /*0954*/ 	.word	0x0000aef0
        /*0958*/ 	.word	0x00000000
        /*095c*/ 	.word	0x00000020
        /*0960*/ 	.short	0x010a
        /*0962*/ 	.byte	0xff
	.zero		1


	//   ....[130]....
        /*0964*/ 	.word	0x0000b160
        /*0968*/ 	.word	0x00000049
        /*096c*/ 	.word	0x00000000
        /*0970*/ 	.short	0x0101
        /*0972*/ 	.byte	0xff
	.zero		1


	//   ....[131]....
        /*0974*/ 	.word	0x0000b5b0
        /*0978*/ 	.word	0x00000000
        /*097c*/ 	.word	0x00000000
        /*0980*/ 	.short	0x0101
        /*0982*/ 	.byte	0xff
	.zero		1


	//   ....[132]....
        /*0984*/ 	.word	0x0000b880
        /*0988*/ 	.word	0x000000ff
        /*098c*/ 	.word	0x00000000
        /*0990*/ 	.short	0x0101
        /*0992*/ 	.byte	0x06
	.zero		1


	//   ....[133]....
        /*0994*/ 	.word	0x0000b8a0
        /*0998*/ 	.word	0x00000000
        /*099c*/ 	.word	0x000000e0
        /*09a0*/ 	.short	0x010a
        /*09a2*/ 	.byte	0xff
	.zero		1


	//   ....[134]....
        /*09a4*/ 	.word	0x0000b900
        /*09a8*/ 	.word	0x00000000
        /*09ac*/ 	.word	0x00000010
        /*09b0*/ 	.short	0x010a
        /*09b2*/ 	.byte	0xff
	.zero		1


	//   ....[135]....
        /*09b4*/ 	.word	0x0000b960
        /*09b8*/ 	.word	0x00000000
        /*09bc*/ 	.word	0x00000010
        /*09c0*/ 	.short	0x010a
        /*09c2*/ 	.byte	0xff
	.zero		1


	//   ....[136]....
        /*09c4*/ 	.word	0x0000b9b0
        /*09c8*/ 	.word	0x00000003
        /*09cc*/ 	.word	0x00000070
        /*09d0*/ 	.short	0x010a
        /*09d2*/ 	.byte	0xff
	.zero		1


	//   ....[137]....
        /*09d4*/ 	.word	0x0000ba10
        /*09d8*/ 	.word	0x00000000
        /*09dc*/ 	.word	0x00000000
        /*09e0*/ 	.short	0x010a
        /*09e2*/ 	.byte	0xff
	.zero		1


	//   ....[138]....
        /*09e4*/ 	.word	0x0000ba60
        /*09e8*/ 	.word	0x00000000
        /*09ec*/ 	.word	0x000000d0
        /*09f0*/ 	.short	0x010a
        /*09f2*/ 	.byte	0xff
	.zero		1


	//   ....[139]....
        /*09f4*/ 	.word	0x0000bac0
        /*09f8*/ 	.word	0x00000000
        /*09fc*/ 	.word	0x00000080
        /*0a00*/ 	.short	0x010a
        /*0a02*/ 	.byte	0xff
	.zero		1


	//   ....[140]....
        /*0a04*/ 	.word	0x0000bb10
        /*0a08*/ 	.word	0x00000000
        /*0a0c*/ 	.word	0x00000070
        /*0a10*/ 	.short	0x010a
        /*0a12*/ 	.byte	0xff
	.zero		1


	//   ....[141]....
        /*0a14*/ 	.word	0x0000bb70
        /*0a18*/ 	.word	0x00000000
        /*0a1c*/ 	.word	0x00000080
        /*0a20*/ 	.short	0x010a
        /*0a22*/ 	.byte	0xff
	.zero		1


	//   ....[142]....
        /*0a24*/ 	.word	0x0000bbd0
        /*0a28*/ 	.word	0x00000007
        /*0a2c*/ 	.word	0x00000008
        /*0a30*/ 	.short	0x010a
        /*0a32*/ 	.byte	0xff
	.zero		1


	//   ....[143]....
        /*0a34*/ 	.word	0x0000bcc0
        /*0a38*/ 	.word	0x00000005
        /*0a3c*/ 	.word	0x00000008
        /*0a40*/ 	.short	0x010a
        /*0a42*/ 	.byte	0xff
	.zero		1


	//   ....[144]....
        /*0a44*/ 	.word	0x0000bd10
        /*0a48*/ 	.word	0x00000003
        /*0a4c*/ 	.word	0x00000070
        /*0a50*/ 	.short	0x010a
        /*0a52*/ 	.byte	0xff
	.zero		1


	//   ....[145]....
        /*0a54*/ 	.word	0x0000bd80
        /*0a58*/ 	.word	0x00000003
        /*0a5c*/ 	.word	0x000000b0
        /*0a60*/ 	.short	0x010a
        /*0a62*/ 	.byte	0xff
	.zero		1


	//   ....[146]....
        /*0a64*/ 	.word	0x0000bde0
        /*0a68*/ 	.word	0x00000003
        /*0a6c*/ 	.word	0x00000000
        /*0a70*/ 	.short	0x010a
        /*0a72*/ 	.byte	0xff
	.zero		1


	//   ....[147]....
        /*0a74*/ 	.word	0x0000be40
        /*0a78*/ 	.word	0x00000002
        /*0a7c*/ 	.word	0x00000000
        /*0a80*/ 	.short	0x010a
        /*0a82*/ 	.byte	0xff
	.zero		1


	//   ....[148]....
        /*0a84*/ 	.word	0x0000bea0
        /*0a88*/ 	.word	0x00000002
        /*0a8c*/ 	.word	0x00000000
        /*0a90*/ 	.short	0x010a
        /*0a92*/ 	.byte	0xff
	.zero		1


	//   ....[149]....
        /*0a94*/ 	.word	0x0000bf00
        /*0a98*/ 	.word	0x00000002
        /*0a9c*/ 	.word	0x00000000
        /*0aa0*/ 	.short	0x010a
        /*0aa2*/ 	.byte	0xff
	.zero		1


	//   ....[150]....
        /*0aa4*/ 	.word	0x0000bf60
        /*0aa8*/ 	.word	0x00000002
        /*0aac*/ 	.word	0x000000f0
        /*0ab0*/ 	.short	0x010a
        /*0ab2*/ 	.byte	0xff
	.zero		1


	//   ....[151]....
        /*0ab4*/ 	.word	0x0000bfb0
        /*0ab8*/ 	.word	0x0000000c
        /*0abc*/ 	.word	0x00000070
        /*0ac0*/ 	.short	0x010a
        /*0ac2*/ 	.byte	0xff
	.zero		1


	//   ....[152]....
        /*0ac4*/ 	.word	0x0000c010
        /*0ac8*/ 	.word	0x00000000
        /*0acc*/ 	.word	0x00000068
        /*0ad0*/ 	.short	0x010a
        /*0ad2*/ 	.byte	0xff
	.zero		1


	//   ....[153]....
        /*0ad4*/ 	.word	0x0000c070
        /*0ad8*/ 	.word	0x00000000
        /*0adc*/ 	.word	0x00000040
        /*0ae0*/ 	.short	0x010a
        /*0ae2*/ 	.byte	0xff
	.zero		1


	//   ....[154]....
        /*0ae4*/ 	.word	0x0000c0d0
        /*0ae8*/ 	.word	0x00000000
        /*0aec*/ 	.word	0x00000048
        /*0af0*/ 	.short	0x010a
        /*0af2*/ 	.byte	0xff
	.zero		1


	//   ....[155]....
        /*0af4*/ 	.word	0x0000c130
        /*0af8*/ 	.word	0x00000000
        /*0afc*/ 	.word	0x00000050
        /*0b00*/ 	.short	0x010a
        /*0b02*/ 	.byte	0xff
	.zero		1


	//   ....[156]....
        /*0b04*/ 	.word	0x0000c190
        /*0b08*/ 	.word	0x00000000
        /*0b0c*/ 	.word	0x00000058
        /*0b10*/ 	.short	0x010a
        /*0b12*/ 	.byte	0xff
	.zero		1


	//   ....[157]....
        /*0b14*/ 	.word	0x0000c1f0
        /*0b18*/ 	.word	0x00000000
        /*0b1c*/ 	.word	0x00000040
        /*0b20*/ 	.short	0x010a
        /*0b22*/ 	.byte	0xff
	.zero		1


	//   ....[158]....
        /*0b24*/ 	.word	0x0000c250
        /*0b28*/ 	.word	0x00000000
        /*0b2c*/ 	.word	0x00000048
        /*0b30*/ 	.short	0x010a
        /*0b32*/ 	.byte	0xff
	.zero		1


	//   ....[159]....
        /*0b34*/ 	.word	0x0000c2b0
        /*0b38*/ 	.word	0x00000000
        /*0b3c*/ 	.word	0x00000050
        /*0b40*/ 	.short	0x010a
        /*0b42*/ 	.byte	0xff
	.zero		1


	//   ....[160]....
        /*0b44*/ 	.word	0x0000c310
        /*0b48*/ 	.word	0x00000000
        /*0b4c*/ 	.word	0x00000058
        /*0b50*/ 	.short	0x010a
        /*0b52*/ 	.byte	0xff
	.zero		1


	//   ....[161]....
        /*0b54*/ 	.word	0x0000c370
        /*0b58*/ 	.word	0x00000000
        /*0b5c*/ 	.word	0x00000040
        /*0b60*/ 	.short	0x010a
        /*0b62*/ 	.byte	0xff
	.zero		1


	//   ....[162]....
        /*0b64*/ 	.word	0x0000c3d0
        /*0b68*/ 	.word	0x00000000
        /*0b6c*/ 	.word	0x00000048
        /*0b70*/ 	.short	0x010a
        /*0b72*/ 	.byte	0xff
	.zero		1


	//   ....[163]....
        /*0b74*/ 	.word	0x0000c430
        /*0b78*/ 	.word	0x00000002
        /*0b7c*/ 	.word	0x00000050
        /*0b80*/ 	.short	0x010a
        /*0b82*/ 	.byte	0xff
	.zero		1


	//   ....[164]....
        /*0b84*/ 	.word	0x0000c480
        /*0b88*/ 	.word	0x00000003
        /*0b8c*/ 	.word	0x00000070
        /*0b90*/ 	.short	0x010a
        /*0b92*/ 	.byte	0xff
	.zero		1


	//   ....[165]....
        /*0b94*/ 	.word	0x0000c4e0
        /*0b98*/ 	.word	0x00000002
        /*0b9c*/ 	.word	0x00000020
        /*0ba0*/ 	.short	0x010a
        /*0ba2*/ 	.byte	0xff
	.zero		1


	//   ....[166]....
        /*0ba4*/ 	.word	0x0000c530
        /*0ba8*/ 	.word	0x00000049
        /*0bac*/ 	.word	0x00000090
        /*0bb0*/ 	.short	0x010a
        /*0bb2*/ 	.byte	0xff
	.zero		1


	//   ....[167]....
        /*0bb4*/ 	.word	0x0000c580
        /*0bb8*/ 	.word	0x00000002
        /*0bbc*/ 	.word	0x00000020
        /*0bc0*/ 	.short	0x010a
        /*0bc2*/ 	.byte	0xff
	.zero		1


	//   ....[168]....
        /*0bc4*/ 	.word	0x0000c5d0
        /*0bc8*/ 	.word	0x00000000
        /*0bcc*/ 	.word	0x00000020
        /*0bd0*/ 	.short	0x010a
        /*0bd2*/ 	.byte	0xff
	.zero		1


	//   ....[169]....
        /*0bd4*/ 	.word	0x0000c620
        /*0bd8*/ 	.word	0x00000000
        /*0bdc*/ 	.word	0x00000020
        /*0be0*/ 	.short	0x010a
        /*0be2*/ 	.byte	0xff
	.zero		1


	//   ....[170]....
        /*0be4*/ 	.word	0x0000c670
        /*0be8*/ 	.word	0x00000000
        /*0bec*/ 	.word	0x00000020
        /*0bf0*/ 	.short	0x010a
        /*0bf2*/ 	.byte	0xff
	.zero		1


	//   ....[171]....
        /*0bf4*/ 	.word	0x0000c6c0
        /*0bf8*/ 	.word	0x00000000
        /*0bfc*/ 	.word	0x00000020
        /*0c00*/ 	.short	0x010a
        /*0c02*/ 	.byte	0xff
	.zero		1


	//   ....[172]....
        /*0c04*/ 	.word	0x0000c710
        /*0c08*/ 	.word	0x00000000
        /*0c0c*/ 	.word	0x00000020
        /*0c10*/ 	.short	0x010a
        /*0c12*/ 	.byte	0xff
	.zero		1


	//   ....[173]....
        /*0c14*/ 	.word	0x0000c760
        /*0c18*/ 	.word	0x00000000
        /*0c1c*/ 	.word	0x00000020
        /*0c20*/ 	.short	0x010a
        /*0c22*/ 	.byte	0xff
	.zero		1


	//----- nvinfo : EIATTR_NUM_MBARRIERS
	.align		4
.L_47:
        /*0c24*/ 	.byte	0x03, 0x38
        /*0c26*/ 	.short	0x001f


	//----- nvinfo : EIATTR_EXIT_INSTR_OFFSETS
	.align		4
        /*0c28*/ 	.byte	0x04, 0x1c
        /*0c2a*/ 	.short	(.L_49 - .L_48)


	//   ....[0]....
.L_48:
        /*0c2c*/ 	.word	0x000032a0


	//   ....[1]....
        /*0c30*/ 	.word	0x000037c0


	//   ....[2]....
        /*0c34*/ 	.word	0x00003820


	//   ....[3]....
        /*0c38*/ 	.word	0x00005180


	//   ....[4]....
        /*0c3c*/ 	.word	0x00006900


	//   ....[5]....
        /*0c40*/ 	.word	0x00006940


	//   ....[6]....
        /*0c44*/ 	.word	0x0000b770


	//   ....[7]....
        /*0c48*/ 	.word	0x0000b7e0


	//   ....[8]....
        /*0c4c*/ 	.word	0x0000b810


	//   ....[9]....
        /*0c50*/ 	.word	0x0000b890


	//----- nvinfo : EIATTR_MAX_THREADS
	.align		4
.L_49:
        /*0c54*/ 	.byte	0x04, 0x05
        /*0c56*/ 	.short	(.L_51 - .L_50)
.L_50:
        /*0c58*/ 	.word	0x00000100
        /*0c5c*/ 	.word	0x00000001
        /*0c60*/ 	.word	0x00000001


	//----- nvinfo : EIATTR_CRS_STACK_SIZE
	.align		4
.L_51:
        /*0c64*/ 	.byte	0x04, 0x1e
        /*0c66*/ 	.short	(.L_53 - .L_52)
.L_52:
        /*0c68*/ 	.word	0x00000000


	//----- nvinfo : EIATTR_CBANK_PARAM_SIZE
	.align		4
.L_53:
        /*0c6c*/ 	.byte	0x03, 0x19
        /*0c6e*/ 	.short	0x0800


	//----- nvinfo : EIATTR_PARAM_CBANK
	.align		4
        /*0c70*/ 	.byte	0x04, 0x0a
        /*0c72*/ 	.short	(.L_55 - .L_54)
	.align		4
.L_54:
        /*0c74*/ 	.word	index@(.nv.constant0._ZN7cutlass13device_kernelINS_4gemm6kernel13GemmUniversalIN4cute5tupleIJiiiiEEENS1_10collective13CollectiveMmaINS1_35MainloopSm100TmaUmmaWarpSpecializedILi2ELi2ELi4ENS5_IJNS4_1CILi4EEESB_NSA_ILi1EEEEEEEENS5_IJNSA_ILi256EEENSA_ILi128EEESG_EEEfNS5_IJlSC_lEEEfSI_NS4_8TiledMMAINS4_8MMA_AtomIJNS4_23SM100_MMA_TF32_2x1SM_SSINS_10tfloat32_tESM_fLi256ELi128ELNS4_4UMMA5MajorE0ELSO_0ELNSN_7ScaleInE0ELSP_0EEEEEENS4_6LayoutINS5_IJSC_SC_SC_EEENS5_IJNSA_ILi0EEESU_SU_EEEEENS5_IJNS4_10UnderscoreESX_SX_EEEEENS4_28SM100_TMA_2SM_LOAD_MULTICASTENS4_14ComposedLayoutINS4_7SwizzleILi3ELi4ELi3EEENS4_18smem_ptr_flag_bitsILi32EEENSS_INS5_IJNSA_ILi8EEENSA_ILi32EEEEEENS5_IJS17_SC_EEEEEEEvNS4_8identityES10_S1B_vS1C_EENS_8epilogue10collective18CollectiveEpilogueINS1E_23Sm100TmaWarpSpecializedILi4ELi2ELi16ELb1ELb0EEEJNS5_IJSG_SG_SG_EEENS5_IJNSS_ISG_SC_EENSS_INSA_ILi16EEESC_EEEEEfSI_fSI_NS1E_6fusion15FusionCallbacksIS1I_NS1O_17LinearCombinationIffffLNS_15FloatRoundStyleE2EEES1J_S1N_JEEENS4_5SM1004TMEM4LOAD26SM100_TMEM_LOAD_32dp32b16xENS4_13SM90_TMA_LOADENS11_INS12_ILi2ELi4ELi3EEES15_NSS_INS5_IJS16_S1L_EEENS5_IJS1L_SC_EEEEEEENS4_39AutoVectorizingCopyWithAssumedAlignmentILi128EEENS4_14SM90_TMA_STOREES23_S25_S25_EEEvvEEEEvNT_6ParamsE)
        /*0c78*/ 	.short	0x0380
        /*0c7a*/ 	.short	0x0800


	//----- nvinfo : EIATTR_SW_WAR
	.align		4
.L_55:
        /*0c7c*/ 	.byte	0x04, 0x36
        /*0c7e*/ 	.short	(.L_57 - .L_56)
.L_56:
        /*0c80*/ 	.word	0x00000008
.L_57:


//--------------------- .nv.callgraph             --------------------------
	.section	.nv.callgraph,"",@"SHT_CUDA_CALLGRAPH"
	.align	4
	.sectionentsize	8
	.align		4
        /*0000*/ 	.word	0x00000000
	.align		4
        /*0004*/ 	.word	0xffffffff
	.align		4
        /*0008*/ 	.word	index@(_ZN7cutlass13device_kernelINS_4gemm6kernel13GemmUniversalIN4cute5tupleIJiiiiEEENS1_10collective13CollectiveMmaINS1_35MainloopSm100TmaUmmaWarpSpecializedILi2ELi2ELi4ENS5_IJNS4_1CILi4EEESB_NSA_ILi1EEEEEEEENS5_IJNSA_ILi256EEENSA_ILi128EEESG_EEEfNS5_IJlSC_lEEEfSI_NS4_8TiledMMAINS4_8MMA_AtomIJNS4_23SM100_MMA_TF32_2x1SM_SSINS_10tfloat32_tESM_fLi256ELi128ELNS4_4UMMA5MajorE0ELSO_0ELNSN_7ScaleInE0ELSP_0EEEEEENS4_6LayoutINS5_IJSC_SC_SC_EEENS5_IJNSA_ILi0EEESU_SU_EEEEENS5_IJNS4_10UnderscoreESX_SX_EEEEENS4_28SM100_TMA_2SM_LOAD_MULTICASTENS4_14ComposedLayoutINS4_7SwizzleILi3ELi4ELi3EEENS4_18smem_ptr_flag_bitsILi32EEENSS_INS5_IJNSA_ILi8EEENSA_ILi32EEEEEENS5_IJS17_SC_EEEEEEEvNS4_8identityES10_S1B_vS1C_EENS_8epilogue10collective18CollectiveEpilogueINS1E_23Sm100TmaWarpSpecializedILi4ELi2ELi16ELb1ELb0EEEJNS5_IJSG_SG_SG_EEENS5_IJNSS_ISG_SC_EENSS_INSA_ILi16EEESC_EEEEEfSI_fSI_NS1E_6fusion15FusionCallbacksIS1I_NS1O_17LinearCombinationIffffLNS_15FloatRoundStyleE2EEES1J_S1N_JEEENS4_5SM1004TMEM4LOAD26SM100_TMEM_LOAD_32dp32b16xENS4_13SM90_TMA_LOADENS11_INS12_ILi2ELi4ELi3EEES15_NSS_INS5_IJS16_S1L_EEENS5_IJS1L_SC_EEEEEEENS4_39AutoVectorizingCopyWithAssumedAlignmentILi128EEENS4_14SM90_TMA_STOREES23_S25_S25_EEEvvEEEEvNT_6ParamsE)
	.align		4
        /*000c*/ 	.word	index@(__assertfail)
	.align		4
        /*0010*/ 	.word	0x00000000
	.align		4
        /*0014*/ 	.word	0xfffffffe
	.align		4
        /*0018*/ 	.word	0x00000000
	.align		4
        /*001c*/ 	.word	0xfffffffd
	.align		4
        /*0020*/ 	.word	0x00000000
	.align		4
        /*0024*/ 	.word	0xfffffffc


//--------------------- .nv.constant4             --------------------------
	.section	.nv.constant4,"a",@progbits
	.align	8
	.align		8
.nv.constant4:
        /*0000*/ 	.dword	__assertfail
	.align		8
        /*0008*/ 	.dword	__unnamed_1
	.align		8
        /*0010*/ 	.dword	__unnamed_2
	.align		8
        /*0018*/ 	.dword	_ZN40_INTERNAL_d59aeac5_4_k_cu_9c879c07_146974cuda3std3__45__cpo5beginE
	.align		8
        /*0020*/ 	.dword	_ZN40_INTERNAL_d59aeac5_4_k_cu_9c879c07_146974cuda3std3__45__cpo3endE
	.align		8
        /*0028*/ 	.dword	_ZN40_INTERNAL_d59aeac5_4_k_cu_9c879c07_146974cuda3std3__45__cpo6cbeginE
	.align		8
        /*0030*/ 	.dword	_ZN40_INTERNAL_d59aeac5_4_k_cu_9c879c07_146974cuda3std3__45__cpo4cendE
	.align		8
        /*0038*/ 	.dword	_ZN40_INTERNAL_d59aeac5_4_k_cu_9c879c07_146974cuda3std3__442_GLOBAL__N__d59aeac5_4_k_cu_9c879c07_146976ignoreE
	.align		8
        /*0040*/ 	.dword	_ZN40_INTERNAL_d59aeac5_4_k_cu_9c879c07_146974cuda3std3__419piecewise_constructE
	.align		8
        /*0048*/ 	.dword	_ZN40_INTERNAL_d59aeac5_4_k_cu_9c879c07_146974cuda3std3__48in_placeE
	.align		8
        /*0050*/ 	.dword	_ZN40_INTERNAL_d59aeac5_4_k_cu_9c879c07_146974cuda3std6ranges3__45__cpo4swapE
	.align		8
        /*0058*/ 	.dword	_ZN40_INTERNAL_d59aeac5_4_k_cu_9c879c07_146974cuda3std6ranges3__45__cpo9iter_moveE
	.align		8
        /*0060*/ 	.dword	_ZN40_INTERNAL_d59aeac5_4_k_cu_9c879c07_146974cute7productE
	.align		8
        /*0068*/ 	.dword	_ZN40_INTERNAL_d59aeac5_4_k_cu_9c879c07_146974cute1_E
	.align		8
        /*0070*/ 	.dword	$str$25
	.align		8
        /*0078*/ 	.dword	$str$26
	.align		8
        /*0080*/ 	.dword	$str$27
	.align		8
        /*0088*/ 	.dword	$str$28


//--------------------- .text._ZN7cutlass13device_kernelINS_4gemm6kernel13GemmUniversalIN4cute5tupleIJiiiiEEENS1_10collective13CollectiveMmaINS1_35MainloopSm100TmaUmmaWarpSpecializedILi2ELi2ELi4ENS5_IJNS4_1CILi4EEESB_NSA_ILi1EEEEEEEENS5_IJNSA_ILi256EEENSA_ILi128EEESG_EEEfNS5_IJlSC_lEEEfSI_NS4_8TiledMMAINS4_8MMA_AtomIJNS4_23SM100_MMA_TF32_2x1SM_SSINS_10tfloat32_tESM_fLi256ELi128ELNS4_4UMMA5MajorE0ELSO_0ELNSN_7ScaleInE0ELSP_0EEEEEENS4_6LayoutINS5_IJSC_SC_SC_EEENS5_IJNSA_ILi0EEESU_SU_EEEEENS5_IJNS4_10UnderscoreESX_SX_EEEEENS4_28SM100_TMA_2SM_LOAD_MULTICASTENS4_14ComposedLayoutINS4_7SwizzleILi3ELi4ELi3EEENS4_18smem_ptr_flag_bitsILi32EEENSS_INS5_IJNSA_ILi8EEENSA_ILi32EEEEEENS5_IJS17_SC_EEEEEEEvNS4_8identityES10_S1B_vS1C_EENS_8epilogue10collective18CollectiveEpilogueINS1E_23Sm100TmaWarpSpecializedILi4ELi2ELi16ELb1ELb0EEEJNS5_IJSG_SG_SG_EEENS5_IJNSS_ISG_SC_EENSS_INSA_ILi16EEESC_EEEEEfSI_fSI_NS1E_6fusion15FusionCallbacksIS1I_NS1O_17LinearCombinationIffffLNS_15FloatRoundStyleE2EEES1J_S1N_JEEENS4_5SM1004TMEM4LOAD26SM100_TMEM_LOAD_32dp32b16xENS4_13SM90_TMA_LOADENS11_INS12_ILi2ELi4ELi3EEES15_NSS_INS5_IJS16_S1L_EEENS5_IJS1L_SC_EEEEEEENS4_39AutoVectorizingCopyWithAssumedAlignmentILi128EEENS4_14SM90_TMA_STOREES23_S25_S25_EEEvvEEEEvNT_6ParamsE --------------------------
	.section	.text._ZN7cutlass13device_kernelINS_4gemm6kernel13GemmUniversalIN4cute5tupleIJiiiiEEENS1_10collective13CollectiveMmaINS1_35MainloopSm100TmaUmmaWarpSpecializedILi2ELi2ELi4ENS5_IJNS4_1CILi4EEESB_NSA_ILi1EEEEEEEENS5_IJNSA_ILi256EEENSA_ILi128EEESG_EEEfNS5_IJlSC_lEEEfSI_NS4_8TiledMMAINS4_8MMA_AtomIJNS4_23SM100_MMA_TF32_2x1SM_SSINS_10tfloat32_tESM_fLi256ELi128ELNS4_4UMMA5MajorE0ELSO_0ELNSN_7ScaleInE0ELSP_0EEEEEENS4_6LayoutINS5_IJSC_SC_SC_EEENS5_IJNSA_ILi0EEESU_SU_EEEEENS5_IJNS4_10UnderscoreESX_SX_EEEEENS4_28SM100_TMA_2SM_LOAD_MULTICASTENS4_14ComposedLayoutINS4_7SwizzleILi3ELi4ELi3EEENS4_18smem_ptr_flag_bitsILi32EEENSS_INS5_IJNSA_ILi8EEENSA_ILi32EEEEEENS5_IJS17_SC_EEEEEEEvNS4_8identityES10_S1B_vS1C_EENS_8epilogue10collective18CollectiveEpilogueINS1E_23Sm100TmaWarpSpecializedILi4ELi2ELi16ELb1ELb0EEEJNS5_IJSG_SG_SG_EEENS5_IJNSS_ISG_SC_EENSS_INSA_ILi16EEESC_EEEEEfSI_fSI_NS1E_6fusion15FusionCallbacksIS1I_NS1O_17LinearCombinationIffffLNS_15FloatRoundStyleE2EEES1J_S1N_JEEENS4_5SM1004TMEM4LOAD26SM100_TMEM_LOAD_32dp32b16xENS4_13SM90_TMA_LOADENS11_INS12_ILi2ELi4ELi3EEES15_NSS_INS5_IJS16_S1L_EEENS5_IJS1L_SC_EEEEEEENS4_39AutoVectorizingCopyWithAssumedAlignmentILi128EEENS4_14SM90_TMA_STOREES23_S25_S25_EEEvvEEEEvNT_6ParamsE,"ax",@progbits
	.align	128
.text._ZN7cutlass13device_kernelINS_4gemm6kernel13GemmUniversalIN4cute5tupleIJiiiiEEENS1_10collective13CollectiveMmaINS1_35MainloopSm100TmaUmmaWarpSpecializedILi2ELi2ELi4ENS5_IJNS4_1CILi4EEESB_NSA_ILi1EEEEEEEENS5_IJNSA_ILi256EEENSA_ILi128EEESG_EEEfNS5_IJlSC_lEEEfSI_NS4_8TiledMMAINS4_8MMA_AtomIJNS4_23SM100_MMA_TF32_2x1SM_SSINS_10tfloat32_tESM_fLi256ELi128ELNS4_4UMMA5MajorE0ELSO_0ELNSN_7ScaleInE0ELSP_0EEEEEENS4_6LayoutINS5_IJSC_SC_SC_EEENS5_IJNSA_ILi0EEESU_SU_EEEEENS5_IJNS4_10UnderscoreESX_SX_EEEEENS4_28SM100_TMA_2SM_LOAD_MULTICASTENS4_14ComposedLayoutINS4_7SwizzleILi3ELi4ELi3EEENS4_18smem_ptr_flag_bitsILi32EEENSS_INS5_IJNSA_ILi8EEENSA_ILi32EEEEEENS5_IJS17_SC_EEEEEEEvNS4_8identityES10_S1B_vS1C_EENS_8epilogue10collective18CollectiveEpilogueINS1E_23Sm100TmaWarpSpecializedILi4ELi2ELi16ELb1ELb0EEEJNS5_IJSG_SG_SG_EEENS5_IJNSS_ISG_SC_EENSS_INSA_ILi16EEESC_EEEEEfSI_fSI_NS1E_6fusion15FusionCallbacksIS1I_NS1O_17LinearCombinationIffffLNS_15FloatRoundStyleE2EEES1J_S1N_JEEENS4_5SM1004TMEM4LOAD26SM100_TMEM_LOAD_32dp32b16xENS4_13SM90_TMA_LOADENS11_INS12_ILi2ELi4ELi3EEES15_NSS_INS5_IJS16_S1L_EEENS5_IJS1L_SC_EEEEEEENS4_39AutoVectorizingCopyWithAssumedAlignmentILi128EEENS4_14SM90_TMA_STOREES23_S25_S25_EEEvvEEEEvNT_6ParamsE:
        .type           _ZN7cutlass13device_kernelINS_4gemm6kernel13GemmUniversalIN4cute5tupleIJiiiiEEENS1_10collective13CollectiveMmaINS1_35MainloopSm100TmaUmmaWarpSpecializedILi2ELi2ELi4ENS5_IJNS4_1CILi4EEESB_NSA_ILi1EEEEEEEENS5_IJNSA_ILi256EEENSA_ILi128EEESG_EEEfNS5_IJlSC_lEEEfSI_NS4_8TiledMMAINS4_8MMA_AtomIJNS4_23SM100_MMA_TF32_2x1SM_SSINS_10tfloat32_tESM_fLi256ELi128ELNS4_4UMMA5MajorE0ELSO_0ELNSN_7ScaleInE0ELSP_0EEEEEENS4_6LayoutINS5_IJSC_SC_SC_EEENS5_IJNSA_ILi0EEESU_SU_EEEEENS5_IJNS4_10UnderscoreESX_SX_EEEEENS4_28SM100_TMA_2SM_LOAD_MULTICASTENS4_14ComposedLayoutINS4_7SwizzleILi3ELi4ELi3EEENS4_18smem_ptr_flag_bitsILi32EEENSS_INS5_IJNSA_ILi8EEENSA_ILi32EEEEEENS5_IJS17_SC_EEEEEEEvNS4_8identityES10_S1B_vS1C_EENS_8epilogue10collective18CollectiveEpilogueINS1E_23Sm100TmaWarpSpecializedILi4ELi2ELi16ELb1ELb0EEEJNS5_IJSG_SG_SG_EEENS5_IJNSS_ISG_SC_EENSS_INSA_ILi16EEESC_EEEEEfSI_fSI_NS1E_6fusion15FusionCallbacksIS1I_NS1O_17LinearCombinationIffffLNS_15FloatRoundStyleE2EEES1J_S1N_JEEENS4_5SM1004TMEM4LOAD26SM100_TMEM_LOAD_32dp32b16xENS4_13SM90_TMA_LOADENS11_INS12_ILi2ELi4ELi3EEES15_NSS_INS5_IJS16_S1L_EEENS5_IJS1L_SC_EEEEEEENS4_39AutoVectorizingCopyWithAssumedAlignmentILi128EEENS4_14SM90_TMA_STOREES23_S25_S25_EEEvvEEEEvNT_6ParamsE,@function
        .size           _ZN7cutlass13device_kernelINS_4gemm6kernel13GemmUniversalIN4cute5tupleIJiiiiEEENS1_10collective13CollectiveMmaINS1_35MainloopSm100TmaUmmaWarpSpecializedILi2ELi2ELi4ENS5_IJNS4_1CILi4EEESB_NSA_ILi1EEEEEEEENS5_IJNSA_ILi256EEENSA_ILi128EEESG_EEEfNS5_IJlSC_lEEEfSI_NS4_8TiledMMAINS4_8MMA_AtomIJNS4_23SM100_MMA_TF32_2x1SM_SSINS_10tfloat32_tESM_fLi256ELi128ELNS4_4UMMA5MajorE0ELSO_0ELNSN_7ScaleInE0ELSP_0EEEEEENS4_6LayoutINS5_IJSC_SC_SC_EEENS5_IJNSA_ILi0EEESU_SU_EEEEENS5_IJNS4_10UnderscoreESX_SX_EEEEENS4_28SM100_TMA_2SM_LOAD_MULTICASTENS4_14ComposedLayoutINS4_7SwizzleILi3ELi4ELi3EEENS4_18smem_ptr_flag_bitsILi32EEENSS_INS5_IJNSA_ILi8EEENSA_ILi32EEEEEENS5_IJS17_SC_EEEEEEEvNS4_8identityES10_S1B_vS1C_EENS_8epilogue10collective18CollectiveEpilogueINS1E_23Sm100TmaWarpSpecializedILi4ELi2ELi16ELb1ELb0EEEJNS5_IJSG_SG_SG_EEENS5_IJNSS_ISG_SC_EENSS_INSA_ILi16EEESC_EEEEEfSI_fSI_NS1E_6fusion15FusionCallbacksIS1I_NS1O_17LinearCombinationIffffLNS_15FloatRoundStyleE2EEES1J_S1N_JEEENS4_5SM1004TMEM4LOAD26SM100_TMEM_LOAD_32dp32b16xENS4_13SM90_TMA_LOADENS11_INS12_ILi2ELi4ELi3EEES15_NSS_INS5_IJS16_S1L_EEENS5_IJS1L_SC_EEEEEEENS4_39AutoVectorizingCopyWithAssumedAlignmentILi128EEENS4_14SM90_TMA_STOREES23_S25_S25_EEEvvEEEEvNT_6ParamsE,(.L_x_239 - _ZN7cutlass13device_kernelINS_4gemm6kernel13GemmUniversalIN4cute5tupleIJiiiiEEENS1_10collective13CollectiveMmaINS1_35MainloopSm100TmaUmmaWarpSpecializedILi2ELi2ELi4ENS5_IJNS4_1CILi4EEESB_NSA_ILi1EEEEEEEENS5_IJNSA_ILi256EEENSA_ILi128EEESG_EEEfNS5_IJlSC_lEEEfSI_NS4_8TiledMMAINS4_8MMA_AtomIJNS4_23SM100_MMA_TF32_2x1SM_SSINS_10tfloat32_tESM_fLi256ELi128ELNS4_4UMMA5MajorE0ELSO_0ELNSN_7ScaleInE0ELSP_0EEEEEENS4_6LayoutINS5_IJSC_SC_SC_EEENS5_IJNSA_ILi0EEESU_SU_EEEEENS5_IJNS4_10UnderscoreESX_SX_EEEEENS4_28SM100_TMA_2SM_LOAD_MULTICASTENS4_14ComposedLayoutINS4_7SwizzleILi3ELi4ELi3EEENS4_18smem_ptr_flag_bitsILi32EEENSS_INS5_IJNSA_ILi8EEENSA_ILi32EEEEEENS5_IJS17_SC_EEEEEEEvNS4_8identityES10_S1B_vS1C_EENS_8epilogue10collective18CollectiveEpilogueINS1E_23Sm100TmaWarpSpecializedILi4ELi2ELi16ELb1ELb0EEEJNS5_IJSG_SG_SG_EEENS5_IJNSS_ISG_SC_EENSS_INSA_ILi16EEESC_EEEEEfSI_fSI_NS1E_6fusion15FusionCallbacksIS1I_NS1O_17LinearCombinationIffffLNS_15FloatRoundStyleE2EEES1J_S1N_JEEENS4_5SM1004TMEM4LOAD26SM100_TMEM_LOAD_32dp32b16xENS4_13SM90_TMA_LOADENS11_INS12_ILi2ELi4ELi3EEES15_NSS_INS5_IJS16_S1L_EEENS5_IJS1L_SC_EEEEEEENS4_39AutoVectorizingCopyWithAssumedAlignmentILi128EEENS4_14SM90_TMA_STOREES23_S25_S25_EEEvvEEEEvNT_6ParamsE)
        .other          _ZN7cutlass13device_kernelINS_4gemm6kernel13GemmUniversalIN4cute5tupleIJiiiiEEENS1_10collective13CollectiveMmaINS1_35MainloopSm100TmaUmmaWarpSpecializedILi2ELi2ELi4ENS5_IJNS4_1CILi4EEESB_NSA_ILi1EEEEEEEENS5_IJNSA_ILi256EEENSA_ILi128EEESG_EEEfNS5_IJlSC_lEEEfSI_NS4_8TiledMMAINS4_8MMA_AtomIJNS4_23SM100_MMA_TF32_2x1SM_SSINS_10tfloat32_tESM_fLi256ELi128ELNS4_4UMMA5MajorE0ELSO_0ELNSN_7ScaleInE0ELSP_0EEEEEENS4_6LayoutINS5_IJSC_SC_SC_EEENS5_IJNSA_ILi0EEESU_SU_EEEEENS5_IJNS4_10UnderscoreESX_SX_EEEEENS4_28SM100_TMA_2SM_LOAD_MULTICASTENS4_14ComposedLayoutINS4_7SwizzleILi3ELi4ELi3EEENS4_18smem_ptr_flag_bitsILi32EEENSS_INS5_IJNSA_ILi8EEENSA_ILi32EEEEEENS5_IJS17_SC_EEEEEEEvNS4_8identityES10_S1B_vS1C_EENS_8epilogue10collective18CollectiveEpilogueINS1E_23Sm100TmaWarpSpecializedILi4ELi2ELi16ELb1ELb0EEEJNS5_IJSG_SG_SG_EEENS5_IJNSS_ISG_SC_EENSS_INSA_ILi16EEESC_EEEEEfSI_fSI_NS1E_6fusion15FusionCallbacksIS1I_NS1O_17LinearCombinationIffffLNS_15FloatRoundStyleE2EEES1J_S1N_JEEENS4_5SM1004TMEM4LOAD26SM100_TMEM_LOAD_32dp32b16xENS4_13SM90_TMA_LOADENS11_INS12_ILi2ELi4ELi3EEES15_NSS_INS5_IJS16_S1L_EEENS5_IJS1L_SC_EEEEEEENS4_39AutoVectorizingCopyWithAssumedAlignmentILi128EEENS4_14SM90_TMA_STOREES23_S25_S25_EEEvvEEEEvNT_6ParamsE,@"STO_CUDA_ENTRY STV_DEFAULT"
_ZN7cutlass13device_kernelINS_4gemm6kernel13GemmUniversalIN4cute5tupleIJiiiiEEENS1_10collective13CollectiveMmaINS1_35MainloopSm100TmaUmmaWarpSpecializedILi2ELi2ELi4ENS5_IJNS4_1CILi4EEESB_NSA_ILi1EEEEEEEENS5_IJNSA_ILi256EEENSA_ILi128EEESG_EEEfNS5_IJlSC_lEEEfSI_NS4_8TiledMMAINS4_8MMA_AtomIJNS4_23SM100_MMA_TF32_2x1SM_SSINS_10tfloat32_tESM_fLi256ELi128ELNS4_4UMMA5MajorE0ELSO_0ELNSN_7ScaleInE0ELSP_0EEEEEENS4_6LayoutINS5_IJSC_SC_SC_EEENS5_IJNSA_ILi0EEESU_SU_EEEEENS5_IJNS4_10UnderscoreESX_SX_EEEEENS4_28SM100_TMA_2SM_LOAD_MULTICASTENS4_14ComposedLayoutINS4_7SwizzleILi3ELi4ELi3EEENS4_18smem_ptr_flag_bitsILi32EEENSS_INS5_IJNSA_ILi8EEENSA_ILi32EEEEEENS5_IJS17_SC_EEEEEEEvNS4_8identityES10_S1B_vS1C_EENS_8epilogue10collective18CollectiveEpilogueINS1E_23Sm100TmaWarpSpecializedILi4ELi2ELi16ELb1ELb0EEEJNS5_IJSG_SG_SG_EEENS5_IJNSS_ISG_SC_EENSS_INSA_ILi16EEESC_EEEEEfSI_fSI_NS1E_6fusion15FusionCallbacksIS1I_NS1O_17LinearCombinationIffffLNS_15FloatRoundStyleE2EEES1J_S1N_JEEENS4_5SM1004TMEM4LOAD26SM100_TMEM_LOAD_32dp32b16xENS4_13SM90_TMA_LOADENS11_INS12_ILi2ELi4ELi3EEES15_NSS_INS5_IJS16_S1L_EEENS5_IJS1L_SC_EEEEEEENS4_39AutoVectorizingCopyWithAssumedAlignmentILi128EEENS4_14SM90_TMA_STOREES23_S25_S25_EEEvvEEEEvNT_6ParamsE:
[----:B------:R-:W1:Y:S01]  /*0000*/  LDC R1, c[0x0][0x37c] ;  /* 0x0000df00ff017b82 */ /* 0x000e620000000800 */
[----:B------:R-:W2:Y:S01]  /*0010*/  S2R R69, SR_TID.X ;  /* 0x0000000000457919 */ /* 0x000ea20000002100 */
[----:B------:R-:W3:Y:S06]  /*0020*/  LDCU.64 UR8, c[0x0][0x890] ;  /* 0x00011200ff0877ac */ /* 0x000eec0008000a00 */
[----:B------:R-:W4:Y:S01]  /*0030*/  S2UR UR4, SR_CgaCtaId ;  /* 0x00000000000479c3 */ /* 0x000f220000008800 */
[----:B------:R-:W-:Y:S02]  /*0040*/  PRMT R26, RZ, 0x7610, R26 ;  /* 0x00007610ff1a7816 */ /* 0x000fe4000000001a */
[----:B------:R-:W-:-:S02]  /*0050*/  ELECT P0, URZ, PT ;  /* 0x0000000000ff782f */ /* 0x000fc40003800000 */
[----:B---3--:R-:W-:-:S04]  /*0060*/  ISETP.NE.U32.AND P1, PT, RZ, UR8, PT ;  /* 0x00000008ff007c0c */ /* 0x008fc8000bf25070 */
[----:B------:R-:W-:Y:S01]  /*0070*/  ISETP.NE.AND.EX P2, PT, RZ, UR9, PT, P1 ;  /* 0x00000009ff007c0c */ /* 0x000fe2000bf45310 */
[----:B----4-:R-:W-:Y:S01]  /*0080*/  IMAD.U32 R59, RZ, RZ, UR4 ;  /* 0x00000004ff3b7e24 */ /* 0x010fe2000f8e00ff */
[----:B------:R-:W-:Y:S02]  /*0090*/  ULOP3.LUT UR5, UR4, 0x1, URZ, 0xc0, !UPT ;  /* 0x0000000104057892 */ /* 0x000fe4000f8ec0ff */
[----:B------:R-:W-:Y:S01]  /*00a0*/  ULOP3.LUT UR4, UR4, 0x1, URZ, 0x3c, !UPT ;  /* 0x0000000104047892 */ /* 0x000fe2000f8e3cff */
[----:B--2---:R-:W-:-:S03]  /*00b0*/  SHF.R.U32.HI R56, RZ, 0x5, R69 ;  /* 0x00000005ff387819 */ /* 0x004fc60000011645 */
[----:B------:R-:W-:Y:S02]  /*00c0*/  IMAD.U32 R2, RZ, RZ, UR5 ;  /* 0x00000005ff027e24 */ /* 0x000fe4000f8e00ff */
[----:B------:R-:W2:Y:S02]  /*00d0*/  SHFL.IDX PT, R0, R56, RZ, 0x1f ;  /* 0x00001fff38007589 */ /* 0x000ea400000e0000 */
[----:B--2---:R-:W-:Y:S01]  /*00e0*/  R2UR UR21, R0 ;  /* 0x00000000001572ca */ /* 0x004fe200000e0000 */
[----:B------:R-:W-:Y:S01]  /*00f0*/  IMAD.U32 R0, RZ, RZ, UR4 ;  /* 0x00000004ff007e24 */ /* 0x000fe2000f8e00ff */
[----:B-1----:R-:W-:-:S13]  /*0100*/  @P2 BRA `(.L_x_0) ;  /* 0x0000000000302947 */ /* 0x002fda0003800000 */
[----:B------:R-:W1:Y:S02]  /*0110*/  LDCU.64 UR4, c[0x0][0x888] ;  /* 0x00011100ff0477ac */ /* 0x000e640008000a00 */
[----:B-1----:R-:W-:-:S04]  /*0120*/  UISETP.NE.U32.AND UP0, UPT, UR4, URZ, UPT ;  /* 0x000000ff0400728c */ /* 0x002fc8000bf05070 */
[----:B------:R-:W-:-:S09]  /*0130*/  UISETP.NE.AND.EX UP0, UPT, UR5, URZ, UPT, UP0 ;  /* 0x000000ff0500728c */ /* 0x000fd2000bf05300 */
[----:B------:R-:W-:Y:S05]  /*0140*/  BRA.U !UP0, `(.L_x_1) ;  /* 0x0000000108147547 */ /* 0x000fea000b800000 */
[----:B------:R-:W1:Y:S01]  /*0150*/  LDC.64 R4, c[0x0][0x888] ;  /* 0x00022200ff047b82 */ /* 0x000e620000000a00 */
[----:B------:R-:W1:Y:S02]  /*0160*/  LDCU.64 UR4, c[0x0][0x358] ;  /* 0x00006b00ff0477ac */ /* 0x000e640008000a00 */
[----:B-1----:R1:W5:Y:S01]  /*0170*/  LDG.E R27, desc[UR4][R4.64] ;  /* 0x00000004041b7981 */ /* 0x002362000c1e1900 */
[----:B------:R-:W-:Y:S01]  /*0180*/  HFMA2 R26, -RZ, RZ, 0, 5.9604644775390625e-08 ;  /* 0x00000001ff1a7431 */ /* 0x000fe200000001ff */
[----:B------:R-:W-:Y:S05]  /*0190*/  BRA `(.L_x_0) ;  /* 0x00000000000c7947 */ /* 0x000fea0003800000 */
.L_x_1:
[----:B------:R-:W1:Y:S01]  /*01a0*/  LDCU UR4, c[0x0][0x880] ;  /* 0x00011000ff0477ac */ /* 0x000e620008000800 */
[----:B------:R-:W-:Y:S01]  /*01b0*/  HFMA2 R26, -RZ, RZ, 0, 5.9604644775390625e-08 ;  /* 0x00000001ff1a7431 */ /* 0x000fe200000001ff */
[----:B-1----:R-:W-:-:S07]  /*01c0*/  MOV R27, UR4 ;  /* 0x00000004001b7c02 */ /* 0x002fce0008000f00 */
.L_x_0:
[----:B------:R-:W2:Y:S02]  /*01d0*/  LDCU.64 UR4, c[0x0][0x8b0] ;  /* 0x00011600ff0477ac */ /* 0x000ea40008000a00 */
[----:B--2---:R-:W-:-:S04]  /*01e0*/  UISETP.NE.U32.AND UP0, UPT, UR4, URZ, UPT ;  /* 0x000000ff0400728c */ /* 0x004fc8000bf05070 */
[----:B------:R-:W-:-:S09]  /*01f0*/  UISETP.NE.AND.EX UP0, UPT, UR5, URZ, UPT, UP0 ;  /* 0x000000ff0500728c */ /* 0x000fd2000bf05300 */
[----:B------:R-:W-:Y:S05]  /*0200*/  BRA.U UP0, `(.L_x_2) ;  /* 0x0000000100287547 */ /* 0x000fea000b800000 */
[----:B------:R-:W2:Y:S02]  /*0210*/  LDCU.64 UR4, c[0x0][0x8a8] ;  /* 0x00011500ff0477ac */ /* 0x000ea40008000a00 */
[----:B--2---:R-:W-:-:S04]  /*0220*/  UISETP.NE.U32.AND UP0, UPT, UR4, URZ, UPT ;  /* 0x000000ff0400728c */ /* 0x004fc8000bf05070 */
[----:B------:R-:W-:-:S09]  /*0230*/  UISETP.NE.AND.EX UP0, UPT, UR5, URZ, UPT, UP0 ;  /* 0x000000ff0500728c */ /* 0x000fd2000bf05300 */
[----:B------:R-:W-:Y:S05]  /*0240*/  BRA.U !UP0, `(.L_x_3) ;  /* 0x0000000108107547 */ /* 0x000fea000b800000 */
[----:B------:R-:W2:Y:S01]  /*0250*/  LDC.64 R24, c[0x0][0x8a8] ;  /* 0x00022a00ff187b82 */ /* 0x000ea20000000a00 */
[----:B------:R-:W2:Y:S02]  /*0260*/  LDCU.64 UR4, c[0x0][0x358] ;  /* 0x00006b00ff0477ac */ /* 0x000ea40008000a00 */
[----:B--2---:R2:W5:Y:S01]  /*0270*/  LDG.E R24, desc[UR4][R24.64] ;  /* 0x0000000418187981 */ /* 0x004562000c1e1900 */
[----:B------:R-:W-:Y:S05]  /*0280*/  BRA `(.L_x_2) ;  /* 0x0000000000087947 */ /* 0x000fea0003800000 */
.L_x_3:
[----:B------:R-:W2:Y:S02]  /*0290*/  LDCU UR4, c[0x0][0x8a0] ;  /* 0x00011400ff0477ac */ /* 0x000ea40008000800 */
[----:B--2---:R-:W-:Y:S02]  /*02a0*/  MOV R24, UR4 ;  /* 0x0000000400187c02 */ /* 0x004fe40008000f00 */
.L_x_2:
[----:B------:R-:W-:Y:S01]  /*02b0*/  IMAD.U32 R3, RZ, RZ, UR21 ;  /* 0x00000015ff037e24 */ /* 0x000fe2000f8e00ff */
[----:B------:R-:W-:Y:S04]  /*02c0*/  BSSY.RECONVERGENT B0, `(.L_x_4) ;  /* 0x000000c000007945 */ /* 0x000fe80003800200 */
[C---:B------:R-:W-:Y:S02]  /*02d0*/  ISETP.NE.OR P3, PT, R3.reuse, 0x1, !P0 ;  /* 0x000000010300780c */ /* 0x040fe40004765670 */
[----:B------:R-:W-:-:S11]  /*02e0*/  ISETP.NE.OR P2, PT, R3, 0x3, !P0 ;  /* 0x000000030300780c */ /* 0x000fd60004745670 */
[----:B------:R-:W-:Y:S05]  /*02f0*/  @P3 BRA `(.L_x_5) ;  /* 0x0000000000203947 */ /* 0x000fea0003800000 */
[----:B------:R-:W3:Y:S02]  /*0300*/  LDCU.64 UR4, c[0x0][0x348] ;  /* 0x00006900ff0477ac */ /* 0x000ee40008000a00 */
[----:B---3--:R-:W-:Y:S02]  /*0310*/  UIADD3 UR6, UP1, UPT, UR4, 0x80, URZ ;  /* 0x0000008004067890 */ /* 0x008fe4000ff3e0ff */
[----:B------:R-:W-:Y:S02]  /*0320*/  UIADD3 UR4, UP0, UPT, UR4, 0x180, URZ ;  /* 0x0000018004047890 */ /* 0x000fe4000ff1e0ff */
[----:B------:R-:W-:Y:S02]  /*0330*/  UIADD3.X UR7, UPT, UPT, URZ, UR5, URZ, UP1, !UPT ;  /* 0x00000005ff077290 */ /* 0x000fe40008ffe4ff */
[----:B------:R-:W-:-:S07]  /*0340*/  UIADD3.X UR5, UPT, UPT, URZ, UR5, URZ, UP0, !UPT ;  /* 0x00000005ff057290 */ /* 0x000fce00087fe4ff */
[----:B------:R3:W-:Y:S02]  /*0350*/  UTMACCTL.PF [UR6] ;  /* 0x00000000060079b9 */ /* 0x0007e40008040000 */
[----:B------:R3:W-:Y:S02]  /*0360*/  UTMACCTL.PF [UR4] ;  /* 0x00000000040079b9 */ /* 0x0007e40008040000 */
[----:B---3--:R-:W-:Y:S01]  /*0370*/  NOP ;  /* 0x0000000000007918 */ /* 0x008fe20000000000 */
.L_x_5:
[----:B------:R-:W-:Y:S05]  /*0380*/  BSYNC.RECONVERGENT B0 ;  /* 0x0000000000007941 */ /* 0x000fea0003800200 */
.L_x_4:
[----:B------:R-:W-:Y:S04]  /*0390*/  BSSY.RECONVERGENT B0, `(.L_x_6) ;  /* 0x000000a000007945 */ /* 0x000fe80003800200 */
        /* <DEDUP_REMOVED lines=9> */
.L_x_7:
[----:B------:R-:W-:Y:S05]  /*0430*/  BSYNC.RECONVERGENT B0 ;  /* 0x0000000000007941 */ /* 0x000fea0003800200 */
.L_x_6:
[----:B------:R-:W3:Y:S01]  /*0440*/  LDCU.64 UR4, c[0x0][0x888] ;  /* 0x00011100ff0477ac */ /* 0x000ee20008000a00 */
[----:B------:R-:W-:Y:S01]  /*0450*/  ISETP.NE.AND.EX P1, PT, RZ, UR9, PT, P1 ;  /* 0x00000009ff007c0c */ /* 0x000fe2000bf25310 */
[----:B------:R-:W-:Y:S01]  /*0460*/  UPLOP3.LUT UP3, UPT, UPT, UPT, UPT, 0x80, 0x8 ;  /* 0x000000000008789c */ /* 0x000fe20003f6f070 */
[----:B---3--:R-:W-:-:S04]  /*0470*/  ISETP.NE.U32.AND P2, PT, RZ, UR4, PT ;  /* 0x00000004ff007c0c */ /* 0x008fc8000bf45070 */
[----:B------:R-:W-:-:S13]  /*0480*/  ISETP.NE.AND.EX P2, PT, RZ, UR5, PT, P2 ;  /* 0x00000005ff007c0c */ /* 0x000fda000bf45320 */
[----:B------:R-:W-:Y:S05]  /*0490*/  @P2 BRA P1, `(.L_x_8) ;  /* 0x0000000000282947 */ /* 0x000fea0000800000 */
[----:B------:R-:W-:Y:S01]  /*04a0*/  UISETP.NE.U32.AND UP0, UPT, UR8, URZ, UPT ;  /* 0x000000ff0800728c */ /* 0x000fe2000bf05070 */
[----:B-----5:R-:W-:Y:S01]  /*04b0*/  FSETP.NEU.AND P1, PT, R27, RZ, PT ;  /* 0x000000ff1b00720b */ /* 0x020fe20003f2d000 */
[----:B------:R-:W-:Y:S02]  /*04c0*/  UISETP.NE.U32.AND UP2, UPT, UR4, URZ, UPT ;  /* 0x000000ff0400728c */ /* 0x000fe4000bf45070 */
[----:B------:R-:W-:Y:S02]  /*04d0*/  UISETP.NE.AND.EX UP1, UPT, UR9, URZ, UPT, UP0 ;  /* 0x000000ff0900728c */ /* 0x000fe4000bf25300 */
[----:B------:R-:W-:-:S04]  /*04e0*/  UISETP.NE.AND.EX UP0, UPT, UR5, URZ, UPT, UP2 ;  /* 0x000000ff0500728c */ /* 0x000fc8000bf05320 */
[----:B------:R-:W-:-:S04]  /*04f0*/  USEL UR4, URZ, 0xffffffff, UP0 ;  /* 0xffffffffff047887 */ /* 0x000fc80008000000 */
[----:B------:R-:W-:Y:S01]  /*0500*/  VOTEU.ANY UP0, P1 ;  /* 0x0000000000ff7886 */ /* 0x000fe20000800100 */
[----:B------:R-:W-:-:S04]  /*0510*/  @!UP1 USEL UR4, URZ, 0xffffffff, UP0 ;  /* 0xffffffffff049887 */ /* 0x000fc80008000000 */
[----:B------:R-:W-:-:S04]  /*0520*/  ULOP3.LUT UR4, UR4, 0x1, URZ, 0xc0, !UPT ;  /* 0x0000000104047892 */ /* 0x000fc8000f8ec0ff */
[----:B------:R-:W-:-:S11]  /*0530*/  UISETP.NE.U32.AND UP3, UPT, UR4, 0x1, UPT ;  /* 0x000000010400788c */ /* 0x000fd6000bf65070 */
.L_x_8:
[----:B------:R-:W3:Y:S01]  /*0540*/  SHFL.IDX PT, R3, R56, RZ, 0x1f ;  /* 0x00001fff38037589 */ /* 0x000ee200000e0000 */
[----:B------:R-:W-:Y:S01]  /*0550*/  R2UR UR4, R2 ;  /* 0x00000000020472ca */ /* 0x000fe200000e0000 */
[----:B------:R-:W-:-:S04]  /*0560*/  UISETP.NE.AND UP0, UPT, UR21, 0x2, UPT ;  /* 0x000000021500788c */ /* 0x000fc8000bf05270 */
[----:B------:R-:W-:-:S08]  /*0570*/  USEL UR53, URZ, 0x1, UP0 ;  /* 0x00000001ff357887 */ /* 0x000fd00008000000 */
[----:B------:R-:W-:-:S06]  /*0580*/  UISETP.EQ.AND UP1, UPT, UR4, URZ, !UP0 ;  /* 0x000000ff0400728c */ /* 0x000fcc000c722270 */
[----:B------:R-:W-:Y:S02]  /*0590*/  PLOP3.LUT P4, PT, P0, PT, UP1, 0x80, 0x8 ;  /* 0x000000000008781c */ /* 0x000fe4000078f018 */
[----:B---3--:R-:W-:-:S13]  /*05a0*/  ISETP.NE.AND P1, PT, R3, RZ, PT ;  /* 0x000000ff0300720c */ /* 0x008fda0003f25270 */
[----:B------:R-:W-:Y:S05]  /*05b0*/  @P1 BRA `(.L_x_9) ;  /* 0x0000000000481947 */ /* 0x000fea0003800000 */
[----:B------:R-:W-:Y:S01]  /*05c0*/  R2UR UR5, R59 ;  /* 0x000000003b0572ca */ /* 0x000fe200000e0000 */
[----:B------:R-:W-:Y:S01]  /*05d0*/  UMOV UR4, 0x400 ;  /* 0x0000040000047882 */ /* 0x000fe20000000000 */
[----:B------:R-:W-:Y:S01]  /*05e0*/  UMOV UR8, 0x1 ;  /* 0x0000000100087882 */ /* 0x000fe20000000000 */
[----:B------:R-:W-:Y:S01]  /*05f0*/  UMOV UR6, 0x5 ;  /* 0x0000000500067882 */ /* 0x000fe20000000000 */
[----:B------:R-:W-:-:S04]  /*0600*/  UIADD3 UR8, UPT, UPT, -UR8, 0x100000, URZ ;  /* 0x0010000008087890 */ /* 0x000fc8000fffe1ff */
[----:B------:R-:W-:Y:S02]  /*0610*/  USHF.L.U32 UR9, UR8, 0xb, URZ ;  /* 0x0000000b08097899 */ /* 0x000fe400080006ff */
[----:B------:R-:W-:Y:S02]  /*0620*/  USHF.L.U32 UR8, UR8, 0x1, URZ ;  /* 0x0000000108087899 */ /* 0x000fe400080006ff */
[----:B------:R-:W-:-:S04]  /*0630*/  UIADD3 UR6, UPT, UPT, -UR6, 0x100000, URZ ;  /* 0x0010000006067890 */ /* 0x000fc8000fffe1ff */
[----:B------:R-:W-:Y:S02]  /*0640*/  USHF.L.U32 UR7, UR6, 0xb, URZ ;  /* 0x0000000b06077899 */ /* 0x000fe400080006ff */
[----:B------:R-:W-:Y:S01]  /*0650*/  USHF.L.U32 UR6, UR6, 0x1, URZ ;  /* 0x0000000106067899 */ /* 0x000fe200080006ff */
[----:B------:R-:W-:Y:S01]  /*0660*/  ELECT P1, URZ, PT ;  /* 0x0000000000ff782f */ /* 0x000fe20003820000 */
[----:B------:R-:W-:Y:S01]  /*0670*/  ULEA UR4, UR5, UR4, 0x18 ;  /* 0x0000000405047291 */ /* 0x000fe2000f8ec0ff */
[----:B------:R-:W3:Y:S11]  /*0680*/  FENCE.VIEW.ASYNC.S ;  /* 0x00000000000073c6 */ /* 0x000ef60000000000 */
[----:B---3--:R3:W4:Y:S01]  /*0690*/  SYNCS.EXCH.64 URZ, [UR4], UR8 ;  /* 0x0000000804ff75b2 */ /* 0x0087220008000100 */
[----:B------:R3:W1:Y:S01]  /*06a0*/  SYNCS.EXCH.64 URZ, [UR4+0x10], UR6 ;  /* 0x0000100604ff75b2 */ /* 0x0006620008000100 */
[----:B------:R3:W1:Y:S01]  /*06b0*/  SYNCS.EXCH.64 URZ, [UR4+0x8], UR8 ;  /* 0x0000080804ff75b2 */ /* 0x0006620008000100 */
[----:B------:R3:W1:Y:S01]  /*06c0*/  SYNCS.EXCH.64 URZ, [UR4+0x18], UR6 ;  /* 0x0000180604ff75b2 */ /* 0x0006620008000100 */
[----:B------:R-:W-:Y:S01]  /*06d0*/  NOP ;  /* 0x0000000000007918 */ /* 0x000fe20000000000 */
.L_x_9:
[----:B------:R-:W2:Y:S01]  /*06e0*/  SHFL.IDX PT, R3, R56, RZ, 0x1f ;  /* 0x00001fff38037589 */ /* 0x000ea200000e0000 */
[----:B------:R-:W-:Y:S01]  /*06f0*/  NOP ;  /* 0x0000000000007918 */ /* 0x000fe20000000000 */
[----:B--2---:R-:W-:-:S13]  /*0700*/  ISETP.NE.AND P1, PT, R3, 0x1, PT ;  /* 0x000000010300780c */ /* 0x004fda0003f25270 */
[----:B------:R-:W-:Y:S05]  /*0710*/  @P1 BRA `(.L_x_10) ;  /* 0x0000000000581947 */ /* 0x000fea0003800000 */
[----:B------:R-:W-:Y:S01]  /*0720*/  R2UR UR5, R59 ;  /* 0x000000003b0572ca */ /* 0x000fe200000e0000 */
[----:B---3--:R-:W-:Y:S01]  /*0730*/  UMOV UR4, 0x400 ;  /* 0x0000040000047882 */ /* 0x008fe20000000000 */
        /* <DEDUP_REMOVED lines=10> */
[----:B------:R-:W2:Y:S11]  /*07e0*/  FENCE.VIEW.ASYNC.S ;  /* 0x00000000000073c6 */ /* 0x000eb60000000000 */
[----:B--2---:R2:W3:Y:S01]  /*07f0*/  SYNCS.EXCH.64 URZ, [UR4+0x20], UR8 ;  /* 0x0000200804ff75b2 */ /* 0x0044e20008000100 */
[----:B------:R2:W1:Y:S01]  /*0800*/  SYNCS.EXCH.64 URZ, [UR4+0x40], UR6 ;  /* 0x0000400604ff75b2 */ /* 0x0004620008000100 */
[----:B------:R2:W1:Y:S01]  /*0810*/  SYNCS.EXCH.64 URZ, [UR4+0x28], UR8 ;  /* 0x0000280804ff75b2 */ /* 0x0004620008000100 */
[----:B------:R2:W1:Y:S01]  /*0820*/  SYNCS.EXCH.64 URZ, [UR4+0x48], UR6 ;  /* 0x0000480604ff75b2 */ /* 0x0004620008000100 */
[----:B------:R2:W1:Y:S01]  /*0830*/  SYNCS.EXCH.64 URZ, [UR4+0x30], UR8 ;  /* 0x0000300804ff75b2 */ /* 0x0004620008000100 */
[----:B------:R2:W1:Y:S01]  /*0840*/  SYNCS.EXCH.64 URZ, [UR4+0x50], UR6 ;  /* 0x0000500604ff75b2 */ /* 0x0004620008000100 */
[----:B------:R2:W1:Y:S01]  /*0850*/  SYNCS.EXCH.64 URZ, [UR4+0x38], UR8 ;  /* 0x0000380804ff75b2 */ /* 0x0004620008000100 */
[----:B------:R2:W1:Y:S01]  /*0860*/  SYNCS.EXCH.64 URZ, [UR4+0x58], UR6 ;  /* 0x0000580604ff75b2 */ /* 0x0004620008000100 */
[----:B------:R-:W-:Y:S01]  /*0870*/  NOP ;  /* 0x0000000000007918 */ /* 0x000fe20000000000 */
.L_x_10:
[----:B------:R-:W4:Y:S01]  /*0880*/  SHFL.IDX PT, R3, R56, RZ, 0x1f ;  /* 0x00001fff38037589 */ /* 0x000f2200000e0000 */
[----:B------:R-:W-:Y:S01]  /*0890*/  NOP ;  /* 0x0000000000007918 */ /* 0x000fe20000000000 */
[----:B----4-:R-:W-:-:S13]  /*08a0*/  ISETP.NE.AND P1, PT, R3, 0x3, PT ;  /* 0x000000030300780c */ /* 0x010fda0003f25270 */
[----:B------:R-:W-:Y:S05]  /*08b0*/  @P1 BRA `(.L_x_11) ;  /* 0x0000000000301947 */ /* 0x000fea0003800000 */
[----:B------:R-:W-:Y:S01]  /*08c0*/  R2UR UR5, R59 ;  /* 0x000000003b0572ca */ /* 0x000fe200000e0000 */
[----:B--23--:R-:W-:Y:S01]  /*08d0*/  UMOV UR6, 0x400 ;  /* 0x0000040000067882 */ /* 0x00cfe20000000000 */
[----:B------:R-:W-:Y:S01]  /*08e0*/  UMOV UR4, 0x20 ;  /* 0x0000002000047882 */ /* 0x000fe20000000000 */
[----:B------:R-:W-:-:S10]  /*08f0*/  ELECT P1, URZ, PT ;  /* 0x0000000000ff782f */ /* 0x000fd40003820000 */
[----:B------:R-:W-:Y:S02]  /*0900*/  ULEA UR6, UR5, UR6, 0x18 ;  /* 0x0000000605067291 */ /* 0x000fe4000f8ec0ff */
[----:B------:R-:W-:-:S04]  /*0910*/  UIADD3 UR4, UPT, UPT, -UR4, 0x100000, URZ ;  /* 0x0010000004047890 */ /* 0x000fc8000fffe1ff */
[----:B------:R-:W-:Y:S02]  /*0920*/  USHF.L.U32 UR5, UR4, 0xb, URZ ;  /* 0x0000000b04057899 */ /* 0x000fe400080006ff */
[----:B------:R-:W-:Y:S01]  /*0930*/  USHF.L.U32 UR4, UR4, 0x1, URZ ;  /* 0x0000000104047899 */ /* 0x000fe200080006ff */
[----:B------:R-:W2:Y:S11]  /*0940*/  FENCE.VIEW.ASYNC.S ;  /* 0x00000000000073c6 */ /* 0x000eb60000000000 */
[----:B--2---:R4:W2:Y:S01]  /*0950*/  SYNCS.EXCH.64 URZ, [UR6+0x60], UR4 ;  /* 0x0000600406ff75b2 */ /* 0x0048a20008000100 */
[----:B------:R4:W3:Y:S02]  /*0960*/  SYNCS.EXCH.64 URZ, [UR6+0x68], UR4 ;  /* 0x0000680406ff75b2 */ /* 0x0008e40008000100 */
[----:B----4-:R-:W-:Y:S01]  /*0970*/  NOP ;  /* 0x0000000000007918 */ /* 0x010fe20000000000 */
.L_x_11:
[----:B------:R-:W4:Y:S01]  /*0980*/  SHFL.IDX PT, R3, R56, RZ, 0x1f ;  /* 0x00001fff38037589 */ /* 0x000f2200000e0000 */
[----:B------:R-:W-:Y:S01]  /*0990*/  NOP ;  /* 0x0000000000007918 */ /* 0x000fe20000000000 */
[----:B----4-:R-:W-:-:S13]  /*09a0*/  ISETP.NE.AND P1, PT, R3, 0x4, PT ;  /* 0x000000040300780c */ /* 0x010fda0003f25270 */
[----:B------:R-:W-:Y:S05]  /*09b0*/  @P1 BRA `(.L_x_12) ;  /* 0x00000000004c1947 */ /* 0x000fea0003800000 */
[----:B------:R-:W-:Y:S01]  /*09c0*/  R2UR UR5, R59 ;  /* 0x000000003b0572ca */ /* 0x000fe200000e0000 */
[----:B--23--:R-:W-:Y:S01]  /*09d0*/  UMOV UR4, 0xe20 ;  /* 0x00000e2000047882 */ /* 0x00cfe20000000000 */
[----:B------:R-:W-:Y:S01]  /*09e0*/  UMOV UR6, 0x400 ;  /* 0x0000040000067882 */ /* 0x000fe20000000000 */
[----:B------:R-:W-:Y:S01]  /*09f0*/  USEL UR4, UR4, 0xc20, UP3 ;  /* 0x00000c2004047887 */ /* 0x000fe20009800000 */
[----:B------:R-:W-:Y:S01]  /*0a00*/  UMOV UR8, 0x1 ;  /* 0x0000000100087882 */ /* 0x000fe20000000000 */
[----:B------:R-:W-:Y:S01]  /*0a10*/  ELECT P1, URZ, PT ;  /* 0x0000000000ff782f */ /* 0x000fe20003820000 */
[----:B------:R-:W-:-:S04]  /*0a20*/  UIADD3 UR8, UPT, UPT, -UR8, 0x100000, URZ ;  /* 0x0010000008087890 */ /* 0x000fc8000fffe1ff */
[----:B------:R-:W-:Y:S02]  /*0a30*/  USHF.L.U32 UR9, UR8, 0xb, URZ ;  /* 0x0000000b08097899 */ /* 0x000fe400080006ff */
[----:B------:R-:W-:Y:S02]  /*0a40*/  USHF.L.U32 UR8, UR8, 0x1, URZ ;  /* 0x0000000108087899 */ /* 0x000fe400080006ff */
[----:B------:R-:W-:Y:S02]  /*0a50*/  ULEA UR6, UR5, UR6, 0x18 ;  /* 0x0000000605067291 */ /* 0x000fe4000f8ec0ff */
[----:B------:R-:W-:-:S04]  /*0a60*/  UIADD3 UR4, UPT, UPT, -UR4, 0x100000, URZ ;  /* 0x0010000004047890 */ /* 0x000fc8000fffe1ff */
[----:B------:R-:W-:Y:S02]  /*0a70*/  USHF.L.U32 UR5, UR4, 0xb, URZ ;  /* 0x0000000b04057899 */ /* 0x000fe400080006ff */
[----:B------:R-:W-:Y:S01]  /*0a80*/  USHF.L.U32 UR4, UR4, 0x1, URZ ;  /* 0x0000000104047899 */ /* 0x000fe200080006ff */
[----:B------:R-:W2:Y:S03]  /*0a90*/  FENCE.VIEW.ASYNC.S ;  /* 0x00000000000073c6 */ /* 0x000ea60000000000 */
[----:B--2---:R4:W2:Y:S08]  /*0aa0*/  SYNCS.EXCH.64 URZ, [UR6+0x70], UR8 ;  /* 0x0000700806ff75b2 */ /* 0x0048b00008000100 */
[----:B------:R4:W3:Y:S01]  /*0ab0*/  SYNCS.EXCH.64 URZ, [UR6+0x80], UR4 ;  /* 0x0000800406ff75b2 */ /* 0x0008e20008000100 */
[----:B------:R4:W1:Y:S01]  /*0ac0*/  SYNCS.EXCH.64 URZ, [UR6+0x78], UR8 ;  /* 0x0000780806ff75b2 */ /* 0x0008620008000100 */
[----:B------:R4:W1:Y:S02]  /*0ad0*/  SYNCS.EXCH.64 URZ, [UR6+0x88], UR4 ;  /* 0x0000880406ff75b2 */ /* 0x0008640008000100 */
[----:B----4-:R-:W-:Y:S01]  /*0ae0*/  NOP ;  /* 0x0000000000007918 */ /* 0x010fe20000000000 */
.L_x_12:
[----:B------:R-:W4:Y:S01]  /*0af0*/  SHFL.IDX PT, R3, R56, RZ, 0x1f ;  /* 0x00001fff38037589 */ /* 0x000f2200000e0000 */
[----:B------:R-:W-:Y:S01]  /*0b00*/  NOP ;  /* 0x0000000000007918 */ /* 0x000fe20000000000 */
[----:B----4-:R-:W-:-:S13]  /*0b10*/  ISETP.NE.AND P1, PT, R3, 0x5, PT ;  /* 0x000000050300780c */ /* 0x010fda0003f25270 */
[----:B------:R-:W-:Y:S05]  /*0b20*/  @P1 BRA `(.L_x_13) ;  /* 0x0000000000581947 */ /* 0x000fea0003800000 */
[----:B------:R-:W-:Y:S01]  /*0b30*/  R2UR UR5, R59 ;  /* 0x000000003b0572ca */ /* 0x000fe200000e0000 */
[----:B--23--:R-:W-:Y:S01]  /*0b40*/  UMOV UR4, 0x400 ;  /* 0x0000040000047882 */ /* 0x00cfe20000000000 */
        /* <DEDUP_REMOVED lines=11> */
[----:B--2---:R4:W2:Y:S01]  /*0c00*/  SYNCS.EXCH.64 URZ, [UR4+0x90], UR6 ;  /* 0x0000900604ff75b2 */ /* 0x0048a20008000100 */
[----:B------:R4:W3:Y:S01]  /*0c10*/  SYNCS.EXCH.64 URZ, [UR4+0xb0], UR8 ;  /* 0x0000b00804ff75b2 */ /* 0x0008e20008000100 */
[----:B------:R4:W1:Y:S01]  /*0c20*/  SYNCS.EXCH.64 URZ, [UR4+0x98], UR6 ;  /* 0x0000980604ff75b2 */ /* 0x0008620008000100 */
[----:B------:R4:W1:Y:S01]  /*0c30*/  SYNCS.EXCH.64 URZ, [UR4+0xb8], UR8 ;  /* 0x0000b80804ff75b2 */ /* 0x0008620008000100 */
[----:B------:R4:W1:Y:S01]  /*0c40*/  SYNCS.EXCH.64 URZ, [UR4+0xa0], UR6 ;  /* 0x0000a00604ff75b2 */ /* 0x0008620008000100 */
[----:B------:R4:W1:Y:S01]  /*0c50*/  SYNCS.EXCH.64 URZ, [UR4+0xc0], UR8 ;  /* 0x0000c00804ff75b2 */ /* 0x0008620008000100 */
[----:B------:R4:W1:Y:S01]  /*0c60*/  SYNCS.EXCH.64 URZ, [UR4+0xa8], UR6 ;  /* 0x0000a80604ff75b2 */ /* 0x0008620008000100 */
[----:B------:R4:W1:Y:S02]  /*0c70*/  SYNCS.EXCH.64 URZ, [UR4+0xc8], UR8 ;  /* 0x0000c80804ff75b2 */ /* 0x0008640008000100 */
[----:B----4-:R-:W-:Y:S01]  /*0c80*/  NOP ;  /* 0x0000000000007918 */ /* 0x010fe20000000000 */
.L_x_13:
[----:B------:R-:W4:Y:S01]  /*0c90*/  SHFL.IDX PT, R3, R56, RZ, 0x1f ;  /* 0x00001fff38037589 */ /* 0x000f2200000e0000 */
[----:B------:R-:W-:Y:S01]  /*0ca0*/  ISETP.NE.OR P0, PT, RZ, UR21, !P0 ;  /* 0x00000015ff007c0c */ /* 0x000fe2000c705670 */
[----:B------:R-:W-:Y:S01]  /*0cb0*/  NOP ;  /* 0x0000000000007918 */ /* 0x000fe20000000000 */
[----:B----4-:R-:W-:-:S13]  /*0cc0*/  ISETP.NE.AND P1, PT, R3, 0x3, PT ;  /* 0x000000030300780c */ /* 0x010fda0003f25270 */
[----:B------:R-:W-:Y:S05]  /*0cd0*/  @P1 BRA `(.L_x_14) ;  /* 0x0000000000381947 */ /* 0x000fea0003800000 */
[----:B------:R-:W-:Y:S01]  /*0ce0*/  R2UR UR5, R59 ;  /* 0x000000003b0572ca */ /* 0x000fe200000e0000 */
[----:B--23--:R-:W-:Y:S01]  /*0cf0*/  UMOV UR4, 0x400 ;  /* 0x0000040000047882 */ /* 0x00cfe20000000000 */
[----:B------:R-:W-:Y:S01]  /*0d00*/  UMOV UR6, 0x20 ;  /* 0x0000002000067882 */ /* 0x000fe20000000000 */
[----:B------:R-:W-:Y:S01]  /*0d10*/  ELECT P1, URZ, PT ;  /* 0x0000000000ff782f */ /* 0x000fe20003820000 */
[----:B------:R-:W-:-:S04]  /*0d20*/  UIADD3 UR6, UPT, UPT, -UR6, 0x100000, URZ ;  /* 0x0010000006067890 */ /* 0x000fc8000fffe1ff */
[----:B------:R-:W-:Y:S02]  /*0d30*/  USHF.L.U32 UR7, UR6, 0xb, URZ ;  /* 0x0000000b06077899 */ /* 0x000fe400080006ff */
[----:B------:R-:W-:-:S03]  /*0d40*/  USHF.L.U32 UR6, UR6, 0x1, URZ ;  /* 0x0000000106067899 */ /* 0x000fc600080006ff */
[----:B------:R-:W-:Y:S01]  /*0d50*/  ULEA UR4, UR5, UR4, 0x18 ;  /* 0x0000000405047291 */ /* 0x000fe2000f8ec0ff */
[----:B------:R-:W2:Y:S11]  /*0d60*/  FENCE.VIEW.ASYNC.S ;  /* 0x00000000000073c6 */ /* 0x000eb60000000000 */
[----:B--2---:R4:W2:Y:S01]  /*0d70*/  SYNCS.EXCH.64 URZ, [UR4+0xd0], UR6 ;  /* 0x0000d00604ff75b2 */ /* 0x0048a20008000100 */
[----:B------:R4:W3:Y:S01]  /*0d80*/  SYNCS.EXCH.64 URZ, [UR4+0xe0], UR6 ;  /* 0x0000e00604ff75b2 */ /* 0x0008e20008000100 */
[----:B------:R4:W1:Y:S01]  /*0d90*/  SYNCS.EXCH.64 URZ, [UR4+0xd8], UR6 ;  /* 0x0000d80604ff75b2 */ /* 0x0008620008000100 */
[----:B------:R4:W1:Y:S02]  /*0da0*/  SYNCS.EXCH.64 URZ, [UR4+0xe8], UR6 ;  /* 0x0000e80604ff75b2 */ /* 0x0008640008000100 */
[----:B----4-:R-:W-:Y:S01]  /*0db0*/  NOP ;  /* 0x0000000000007918 */ /* 0x010fe20000000000 */
.L_x_14:
[----:B--23--:R-:W-:Y:S01]  /*0dc0*/  R2UR UR7, R59 ;  /* 0x000000003b0772ca */ /* 0x00cfe200000e0000 */
[----:B------:R-:W-:Y:S01]  /*0dd0*/  VOTEU.ALL UP0, P0 ;  /* 0x0000000000ff7886 */ /* 0x000fe20000000000 */
[----:B------:R-:W-:Y:S01]  /*0de0*/  UMOV UR4, 0x20 ;  /* 0x0000002000047882 */ /* 0x000fe20000000000 */
[----:B------:R-:W2:Y:S01]  /*0df0*/  LDCU UR28, c[0x0][0x36c] ;  /* 0x00006d80ff1c77ac */ /* 0x000ea20008000800 */
[----:B------:R-:W-:Y:S01]  /*0e00*/  NOP ;  /* 0x0000000000007918 */ /* 0x000fe20000000000 */
[----:B-1----:R-:W-:Y:S01]  /*0e10*/  LOP3.LUT R5, R69, 0x1f, RZ, 0xc0, !PT ;  /* 0x0000001f45057812 */ /* 0x002fe200078ec0ff */
[----:B------:R-:W-:Y:S01]  /*0e20*/  @!UP0 UMOV UR6, 0x400 ;  /* 0x0000040000068882 */ /* 0x000fe20000000000 */
[----:B------:R-:W-:-:S04]  /*0e30*/  @!UP0 UIADD3 UR4, UPT, UPT, -UR4, 0x100000, URZ ;  /* 0x0010000004048890 */ /* 0x000fc8000fffe1ff */
[----:B------:R-:W-:Y:S02]  /*0e40*/  @!UP0 USHF.L.U32 UR5, UR4, 0xb, URZ ;  /* 0x0000000b04058899 */ /* 0x000fe400080006ff */
[----:B------:R-:W-:Y:S02]  /*0e50*/  @!UP0 USHF.L.U32 UR4, UR4, 0x1, URZ ;  /* 0x0000000104048899 */ /* 0x000fe400080006ff */
[----:B------:R-:W-:Y:S02]  /*0e60*/  UISETP.NE.AND UP4, UPT, UR21, URZ, UPT ;  /* 0x000000ff1500728c */ /* 0x000fe4000bf85270 */
[----:B------:R-:W-:Y:S01]  /*0e70*/  @!UP0 ULEA UR6, UR7, UR6, 0x18 ;  /* 0x0000000607068291 */ /* 0x000fe2000f8ec0ff */
[----:B------:R-:W-:Y:S01]  /*0e80*/  VOTEU.ALL UP0, P0 ;  /* 0x0000000000ff7886 */ /* 0x000fe20000000000 */
[----:B--2---:R-:W-:Y:S01]  /*0e90*/  UISETP.EQ.U32.AND UP1, UPT, UR28, 0x1, UPT ;  /* 0x000000011c00788c */ /* 0x004fe2000bf22070 */
[----:B------:R-:W1:Y:S09]  /*0ea0*/  FENCE.VIEW.ASYNC.S ;  /* 0x00000000000073c6 */ /* 0x000e720000000000 */
[----:B-1----:R1:W2:Y:S01]  /*0eb0*/  @!UP0 SYNCS.EXCH.64 URZ, [UR6+0xf0], UR4 ;  /* 0x0000f00406ff85b2 */ /* 0x0022a20008000100 */
[----:B------:R-:W-:Y:S05]  /*0ec0*/  BRA.U !UP1, `(.L_x_15) ;  /* 0x0000000109087547 */ /* 0x000fea000b800000 */
[----:B--2---:R-:W-:Y:S01]  /*0ed0*/  UCGABAR_ARV ;  /* 0x00000000000079c7 */ /* 0x004fe20008000000 */
[----:B------:R-:W-:Y:S05]  /*0ee0*/  BRA `(.L_x_16) ;  /* 0x0000000000047947 */ /* 0x000fea0003800000 */
.L_x_15:
[----:B--2---:R-:W-:Y:S01]  /*0ef0*/  NOP ;  /* 0x0000000000007918 */ /* 0x004fe20000000000 */
.L_x_16:
[----:B------:R-:W2:Y:S01]  /*0f00*/  S2UR UR26, SR_CTAID.X ;  /* 0x00000000001a79c3 */ /* 0x000ea20000002500 */
[----:B------:R-:W-:-:S05]  /*0f10*/  CS2R.32 R58, SR_CgaSize ;  /* 0x00000000003a7805 */ /* 0x000fca0000008a00 */
[----:B------:R-:W-:-:S05]  /*0f20*/  IMAD R58, R58, -0xa0, RZ ;  /* 0xffffff603a3a7824 */ /* 0x000fca00078e02ff */
[----:B------:R-:W-:-:S14]  /*0f30*/  R2UR UR10, R58 ;  /* 0x000000003a0a72ca */ /* 0x000fdc00000e0000 */
[----:B------:R-:W3:Y:S01]  /*0f40*/  LDCU UR10, c[0x0][UR10+0x2b0] ;  /* 0x000056000a0a77ac */ /* 0x000ee20008000800 */
[----:B------:R-:W-:Y:S02]  /*0f50*/  R2UR UR11, R59 ;  /* 0x000000003b0b72ca */ /* 0x000fe400000e0000 */
[----:B-1----:R-:W-:Y:S02]  /*0f60*/  R2UR UR5, R2 ;  /* 0x00000000020572ca */ /* 0x002fe400000e0000 */
[----:B------:R-:W-:-:S05]  /*0f70*/  CS2R.32 R58, SR_CgaSize ;  /* 0x00000000003a7805 */ /* 0x000fca0000008a00 */
[----:B------:R-:W-:-:S05]  /*0f80*/  IMAD R58, R58, -0xa0, RZ ;  /* 0xffffff603a3a7824 */ /* 0x000fca00078e02ff */
[----:B------:R-:W-:-:S14]  /*0f90*/  R2UR UR9, R58 ;  /* 0x000000003a0972ca */ /* 0x000fdc00000e0000 */
[----:B------:R-:W1:Y:S01]  /*0fa0*/  LDCU UR9, c[0x0][UR9+0x2b4] ;  /* 0x00005680090977ac */ /* 0x000e620008000800 */
[----:B------:R-:W4:Y:S01]  /*0fb0*/  S2UR UR8, SR_CTAID.Y ;  /* 0x00000000000879c3 */ /* 0x000f220000002600 */
[----:B------:R-:W1:Y:S01]  /*0fc0*/  LDCU UR24, c[0x0][0xb24] ;  /* 0x00016480ff1877ac */ /* 0x000e620008000800 */
[----:B------:R-:W-:Y:S01]  /*0fd0*/  UMOV UR30, 0x5 ;  /* 0x00000005001e7882 */ /* 0x000fe20000000000 */
[----:B------:R-:W-:Y:S01]  /*0fe0*/  UMOV UR31, 0x1111 ;  /* 0x00001111001f7882 */ /* 0x000fe20000000000 */
[----:B------:R-:W-:-:S04]  /*0ff0*/  USHF.R.U32.HI UR7, URZ, 0x1, UR11 ;  /* 0x00000001ff077899 */ /* 0x000fc8000801160b */
[----:B------:R-:W1:Y:S01]  /*1000*/  S2UR UR60, SR_CTAID.Z ;  /* 0x00000000003c79c3 */ /* 0x000e620000002700 */
[----:B------:R-:W-:Y:S02]  /*1010*/  USHF.R.U32.HI UR4, URZ, 0x2, UR11 ;  /* 0x00000002ff047899 */ /* 0x000fe4000801160b */
[----:B------:R-:W-:Y:S02]  /*1020*/  ULOP3.LUT UR5, UR5, 0xc, UR11, 0xf8, !UPT ;  /* 0x0000000c05057892 */ /* 0x000fe4000f8ef80b */
[----:B------:R-:W-:Y:S02]  /*1030*/  USHF.L.U32 UR38, UR11, 0x8, URZ ;  /* 0x000000080b267899 */ /* 0x000fe400080006ff */
[----:B------:R-:W-:Y:S01]  /*1040*/  USHF.L.U32 UR37, UR11, 0x9, URZ ;  /* 0x000000090b257899 */ /* 0x000fe200080006ff */
[----:B--2---:R-:W-:Y:S01]  /*1050*/  I2FP.F32.U32 R4, UR26 ;  /* 0x0000001a00047c45 */ /* 0x004fe20008201000 */
[----:B------:R-:W-:Y:S01]  /*1060*/  ULOP3.LUT UR6, UR11, 0x3, URZ, 0xc0, !UPT ;  /* 0x000000030b067892 */ /* 0x000fe2000f8ec0ff */
[----:B------:R-:W-:-:S05]  /*1070*/  CS2R.32 R58, SR_CgaSize ;  /* 0x00000000003a7805 */ /* 0x000fca0000008a00 */
[----:B------:R-:W-:-:S05]  /*1080*/  IMAD R58, R58, -0xa0, RZ ;  /* 0xffffff603a3a7824 */ /* 0x000fca00078e02ff */
[----:B------:R-:W-:-:S14]  /*1090*/  R2UR UR11, R58 ;  /* 0x000000003a0b72ca */ /* 0x000fdc00000e0000 */
[----:B------:R-:W2:Y:S01]  /*10a0*/  LDCU UR11, c[0x0][UR11+0x2a0] ;  /* 0x000054000b0b77ac */ /* 0x000ea20008000800 */
[----:B---3--:R-:W-:Y:S01]  /*10b0*/  FMUL R4, R4, UR10 ;  /* 0x0000000a04047c20 */ /* 0x008fe20008400000 */
[----:B------:R-:W-:-:S05]  /*10c0*/  CS2R.32 R58, SR_CgaSize ;  /* 0x00000000003a7805 */ /* 0x000fca0000008a00 */
[----:B------:R-:W-:-:S05]  /*10d0*/  IMAD R58, R58, -0xa0, RZ ;  /* 0xffffff603a3a7824 */ /* 0x000fca00078e02ff */
[----:B------:R-:W-:-:S14]  /*10e0*/  R2UR UR10, R58 ;  /* 0x000000003a0a72ca */ /* 0x000fdc00000e0000 */
[----:B------:R-:W3:Y:S01]  /*10f0*/  LDCU UR10, c[0x0][UR10+0x2a4] ;  /* 0x000054800a0a77ac */ /* 0x000ee20008000800 */
[----:B----4-:R-:W-:Y:S01]  /*1100*/  I2FP.F32.U32 R3, UR8 ;  /* 0x0000000800037c45 */ /* 0x010fe20008201000 */
[----:B------:R-:W4:Y:S01]  /*1110*/  F2I.U32.TRUNC.NTZ R4, R4 ;  /* 0x0000000400047305 */ /* 0x000f22000020f000 */
[----:B------:R-:W-:-:S03]  /*1120*/  ULOP3.LUT UR71, UR7, 0x1, URZ, 0xc0, !UPT ;  /* 0x0000000107477892 */ /* 0x000fc6000f8ec0ff */
[----:B-1----:R-:W-:Y:S01]  /*1130*/  FMUL R3, R3, UR9 ;  /* 0x0000000903037c20 */ /* 0x002fe20008400000 */
[----:B------:R-:W-:Y:S02]  /*1140*/  ULOP3.LUT UR69, UR4, 0x3, URZ, 0xc0, !UPT ;  /* 0x0000000304457892 */ /* 0x000fe4000f8ec0ff */
[----:B------:R-:W-:Y:S02]  /*1150*/  UISETP.GT.U32.AND UP0, UPT, UR5, 0xffff, UPT ;  /* 0x0000ffff0500788c */ /* 0x000fe4000bf04070 */
[----:B------:R-:W-:Y:S01]  /*1160*/  UISETP.GT.U32.AND UP1, UPT, UR6, 0xffff, UPT ;  /* 0x0000ffff0600788c */ /* 0x000fe2000bf24070 */
[----:B------:R-:W1:Y:S01]  /*1170*/  F2I.U32.TRUNC.NTZ R3, R3 ;  /* 0x0000000300037305 */ /* 0x000e62000020f000 */
[----:B------:R-:W-:Y:S02]  /*1180*/  USEL UR5, UR5, 0xffff, !UP0 ;  /* 0x0000ffff05057887 */ /* 0x000fe4000c000000 */
[----:B------:R-:W-:Y:S02]  /*1190*/  USEL UR6, UR6, 0xffff, !UP1 ;  /* 0x0000ffff06067887 */ /* 0x000fe4000c800000 */
[----:B------:R-:W-:Y:S01]  /*11a0*/  ULOP3.LUT UR5, UR5, 0xffff, URZ, 0xc0, !UPT ;  /* 0x0000ffff05057892 */ /* 0x000fe2000f8ec0ff */
[----:B----4-:R-:W-:Y:S01]  /*11b0*/  R2UR UR7, R4 ;  /* 0x00000000040772ca */ /* 0x010fe200000e0000 */
[----:B------:R-:W-:Y:S01]  /*11c0*/  ULOP3.LUT UR6, UR6, 0xffff, URZ, 0xc0, !UPT ;  /* 0x0000ffff06067892 */ /* 0x000fe2000f8ec0ff */
[----:B------:R-:W-:Y:S01]  /*11d0*/  PRMT R4, RZ, 0x7610, R4 ;  /* 0x00007610ff047816 */ /* 0x000fe20000000004 */
[----:B------:R-:W-:Y:S01]  /*11e0*/  USHF.L.U32 UR30, UR30, UR5, URZ ;  /* 0x000000051e1e7299 */ /* 0x000fe200080006ff */
[----:B------:R-:W4:Y:S01]  /*11f0*/  LDCU UR39, c[0x0][0xb24] ;  /* 0x00016480ff2777ac */ /* 0x000f220008000800 */
[----:B-1----:R-:W-:Y:S01]  /*1200*/  R2UR UR4, R3 ;  /* 0x00000000030472ca */ /* 0x002fe200000e0000 */
[----:B------:R-:W1:Y:S01]  /*1210*/  LDCU UR27, c[0x0][0xb30] ;  /* 0x00016600ff1b77ac */ /* 0x000e620008000800 */
[----:B------:R-:W-:-:S06]  /*1220*/  PRMT R3, RZ, 0x7610, R3 ;  /* 0x00007610ff037816 */ /* 0x000fcc0000000003 */
[----:B------:R-:W-:Y:S02]  /*1230*/  UIADD3 UR5, UPT, UPT, -UR7, URZ, URZ ;  /* 0x000000ff07057290 */ /* 0x000fe4000fffe1ff */
[----:B------:R-:W-:Y:S02]  /*1240*/  UISETP.NE.AND UP5, UPT, UR21, 0x2, UPT ;  /* 0x000000021500788c */ /* 0x000fe4000bfa5270 */
[----:B--2---:R-:W-:Y:S02]  /*1250*/  UIMAD UR5, UR11, UR5, UR26 ;  /* 0x000000050b0572a4 */ /* 0x004fe4000f8e021a */
[----:B------:R-:W-:Y:S02]  /*1260*/  ULOP3.LUT UR38, UR38, 0xc00, URZ, 0xc0, !UPT ;  /* 0x00000c0026267892 */ /* 0x000fe4000f8ec0ff */
[----:B------:R-:W-:Y:S02]  /*1270*/  UIADD3 UR4, UPT, UPT, -UR4, URZ, URZ ;  /* 0x000000ff04047290 */ /* 0x000fe4000fffe1ff */
[----:B------:R-:W-:Y:S01]  /*1280*/  IMAD.U32 R58, RZ, RZ, UR5 ;  /* 0x00000005ff3a7e24 */ /* 0x000fe2000f8e00ff */
[----:B------:R-:W-:-:S02]  /*1290*/  ULOP3.LUT UR37, UR37, 0x400, URZ, 0xc0, !UPT ;  /* 0x0000040025257892 */ /* 0x000fc4000f8ec0ff */
[----:B---3--:R-:W-:Y:S02]  /*12a0*/  UIMAD UR4, UR10, UR4, UR8 ;  /* 0x000000040a0472a4 */ /* 0x008fe4000f8e0208 */
[----:B------:R-:W-:Y:S01]  /*12b0*/  UISETP.GE.AND UP6, UPT, UR24, 0x1, UPT ;  /* 0x000000011800788c */ /* 0x000fe2000bfc6270 */
[----:B------:R-:W-:Y:S01]  /*12c0*/  UMOV UR20, UR8 ;  /* 0x0000000800147c82 */ /* 0x000fe20008000000 */
[----:B------:R-:W-:Y:S02]  /*12d0*/  UMOV UR16, UR26 ;  /* 0x0000001a00107c82 */ /* 0x000fe40008000000 */
[----:B------:R-:W-:Y:S01]  /*12e0*/  IMAD.U32 R57, RZ, RZ, UR4 ;  /* 0x00000004ff397e24 */ /* 0x000fe2000f8e00ff */
[----:B------:R-:W-:Y:S01]  /*12f0*/  USHF.L.U32 UR31, UR31, UR6, URZ ;  /* 0x000000061f1f7299 */ /* 0x000fe200080006ff */
[----:B-1--4-:R-:W-:Y:S11]  /*1300*/  BRA.U UP4, `(.L_x_17) ;  /* 0x0000000104b47547 */ /* 0x012ff6000b800000 */
[----:B------:R-:W-:Y:S02]  /*1310*/  R2UR UR18, R57 ;  /* 0x00000000391272ca */ /* 0x000fe400000e0000 */
[----:B------:R-:W-:-:S11]  /*1320*/  R2UR UR19, R58 ;  /* 0x000000003a1372ca */ /* 0x000fd600000e0000 */
[----:B------:R-:W-:Y:S02]  /*1330*/  UISETP.NE.AND UP0, UPT, UR18, URZ, UPT ;  /* 0x000000ff1200728c */ /* 0x000fe4000bf05270 */
[----:B------:R-:W-:Y:S02]  /*1340*/  ULOP3.LUT UR4, UR19, 0x2, URZ, 0x3c, !UPT ;  /* 0x0000000213047892 */ /* 0x000fe4000f8e3cff */
[----:B------:R-:W-:Y:S02]  /*1350*/  UISETP.GT.U32.AND UP1, UPT, UR19, 0x1, UP0 ;  /* 0x000000011300788c */ /* 0x000fe40008724070 */
[----:B------:R-:W-:Y:S02]  /*1360*/  UISETP.NE.AND UP2, UPT, UR18, 0x1, UPT ;  /* 0x000000011200788c */ /* 0x000fe4000bf45270 */
[----:B------:R-:W-:Y:S02]  /*1370*/  UISETP.GT.U32.AND UP0, UPT, UR4, 0x1, UP0 ;  /* 0x000000010400788c */ /* 0x000fe40008704070 */
[----:B------:R-:W-:-:S02]  /*1380*/  USEL UR7, URZ, 0x1, UP1 ;  /* 0x00000001ff077887 */ /* 0x000fc40008800000 */
[----:B------:R-:W-:Y:S02]  /*1390*/  USEL UR8, URZ, 0x2, UP1 ;  /* 0x00000002ff087887 */ /* 0x000fe40008800000 */
[----:B------:R-:W-:Y:S02]  /*13a0*/  UISETP.GT.U32.AND UP1, UPT, UR19, 0x1, UP2 ;  /* 0x000000011300788c */ /* 0x000fe40009724070 */
[----:B------:R-:W-:Y:S02]  /*13b0*/  USEL UR12, URZ, 0x4, UP0 ;  /* 0x00000004ff0c7887 */ /* 0x000fe40008000000 */
[----:B------:R-:W-:Y:S02]  /*13c0*/  USEL UR15, URZ, 0x8, UP0 ;  /* 0x00000008ff0f7887 */ /* 0x000fe40008000000 */
[----:B------:R-:W-:Y:S02]  /*13d0*/  UISETP.GT.U32.AND UP0, UPT, UR4, 0x1, UP2 ;  /* 0x000000010400788c */ /* 0x000fe40009704070 */
[----:B------:R-:W-:-:S02]  /*13e0*/  USEL UR6, URZ, 0x10, UP1 ;  /* 0x00000010ff067887 */ /* 0x000fc40008800000 */
[----:B------:R-:W-:Y:S02]  /*13f0*/  USEL UR11, URZ, 0x20, UP1 ;  /* 0x00000020ff0b7887 */ /* 0x000fe40008800000 */
[----:B------:R-:W-:Y:S02]  /*1400*/  UISETP.NE.AND UP1, UPT, UR18, 0x2, UPT ;  /* 0x000000021200788c */ /* 0x000fe4000bf25270 */
[----:B------:R-:W-:Y:S02]  /*1410*/  USEL UR14, URZ, 0x40, UP0 ;  /* 0x00000040ff0e7887 */ /* 0x000fe40008000000 */
[----:B------:R-:W-:Y:S02]  /*1420*/  USEL UR17, URZ, 0x80, UP0 ;  /* 0x00000080ff117887 */ /* 0x000fe40008000000 */
[----:B------:R-:W-:Y:S02]  /*1430*/  UISETP.GT.U32.AND UP0, UPT, UR19, 0x1, UP1 ;  /* 0x000000011300788c */ /* 0x000fe40008f04070 */
[----:B------:R-:W-:-:S02]  /*1440*/  UISETP.NE.AND UP2, UPT, UR18, 0x3, UPT ;  /* 0x000000031200788c */ /* 0x000fc4000bf45270 */
[----:B------:R-:W-:Y:S02]  /*1450*/  USEL UR5, URZ, 0x100, UP0 ;  /* 0x00000100ff057887 */ /* 0x000fe40008000000 */
[----:B------:R-:W-:Y:S02]  /*1460*/  USEL UR10, URZ, 0x200, UP0 ;  /* 0x00000200ff0a7887 */ /* 0x000fe40008000000 */
[----:B------:R-:W-:Y:S02]  /*1470*/  UISETP.GT.U32.AND UP0, UPT, UR19, 0x1, UP2 ;  /* 0x000000011300788c */ /* 0x000fe40009704070 */
[----:B------:R-:W-:Y:S02]  /*1480*/  UIADD3 UR5, UPT, UPT, UR5, UR6, UR7 ;  /* 0x0000000605057290 */ /* 0x000fe4000fffe007 */
[----:B------:R-:W-:Y:S02]  /*1490*/  USEL UR9, URZ, 0x1000, UP0 ;  /* 0x00001000ff097887 */ /* 0x000fe40008000000 */
[----:B------:R-:W-:-:S02]  /*14a0*/  USEL UR13, URZ, 0x2000, UP0 ;  /* 0x00002000ff0d7887 */ /* 0x000fc40008000000 */
[----:B------:R-:W-:Y:S02]  /*14b0*/  UIADD3 UR5, UPT, UPT, UR8, UR9, UR5 ;  /* 0x0000000908057290 */ /* 0x000fe4000fffe005 */
[----:B------:R-:W-:Y:S02]  /*14c0*/  UISETP.GT.U32.AND UP1, UPT, UR4, 0x1, UP1 ;  /* 0x000000010400788c */ /* 0x000fe40008f24070 */
[----:B------:R-:W-:Y:S02]  /*14d0*/  UIADD3 UR5, UPT, UPT, UR10, UR11, UR5 ;  /* 0x0000000b0a057290 */ /* 0x000fe4000fffe005 */
[----:B------:R-:W-:Y:S02]  /*14e0*/  UISETP.GT.U32.AND UP0, UPT, UR4, 0x1, UP2 ;  /* 0x000000010400788c */ /* 0x000fe40009704070 */
[----:B------:R-:W-:Y:S02]  /*14f0*/  USEL UR4, URZ, 0x400, UP1 ;  /* 0x00000400ff047887 */ /* 0x000fe40008800000 */
[----:B------:R-:W-:-:S02]  /*1500*/  UIADD3 UR5, UPT, UPT, UR12, UR13, UR5 ;  /* 0x0000000d0c057290 */ /* 0x000fc4000fffe005 */
[----:B------:R-:W-:Y:S02]  /*1510*/  USEL UR6, URZ, 0x4000, UP0 ;  /* 0x00004000ff067887 */ /* 0x000fe40008000000 */
[----:B------:R-:W-:Y:S02]  /*1520*/  UIADD3 UR5, UPT, UPT, UR4, UR14, UR5 ;  /* 0x0000000e04057290 */ /* 0x000fe4000fffe005 */
[----:B------:R-:W-:Y:S02]  /*1530*/  USEL UR7, URZ, 0x800, UP1 ;  /* 0x00000800ff077887 */ /* 0x000fe40008800000 */
[----:B------:R-:W-:Y:S02]  /*1540*/  ULOP3.LUT UR4, UR19, 0xfffffffe, URZ, 0xc0, !UPT ;  /* 0xfffffffe13047892 */ /* 0x000fe4000f8ec0ff */
[----:B------:R-:W-:Y:S02]  /*1550*/  UIADD3 UR5, UPT, UPT, UR15, UR6, UR5 ;  /* 0x000000060f057290 */ /* 0x000fe4000fffe005 */
[----:B------:R-:W-:-:S02]  /*1560*/  ULEA UR4, UR18, UR4, 0x2 ;  /* 0x0000000412047291 */ /* 0x000fc4000f8e10ff */
[----:B------:R-:W-:Y:S02]  /*1570*/  USEL UR6, URZ, 0x8000, UP0 ;  /* 0x00008000ff067887 */ /* 0x000fe40008000000 */
[----:B------:R-:W-:-:S03]  /*1580*/  UIADD3 UR5, UPT, UPT, UR7, UR17, UR5 ;  /* 0x0000001107057290 */ /* 0x000fc6000fffe005 */
[----:B------:R-:W-:Y:S01]  /*1590*/  UMOV UR7, 0x3 ;  /* 0x0000000300077882 */ /* 0x000fe20000000000 */
[----:B------:R-:W-:Y:S02]  /*15a0*/  UIADD3 UR5, UPT, UPT, UR5, UR6, URZ ;  /* 0x0000000605057290 */ /* 0x000fe4000fffe0ff */
[----:B------:R-:W-:-:S04]  /*15b0*/  USHF.L.U32 UR4, UR7, UR4, URZ ;  /* 0x0000000407047299 */ /* 0x000fc800080006ff */
[----:B------:R-:W-:Y:S02]  /*15c0*/  IMAD.U32 R4, RZ, RZ, UR5 ;  /* 0x00000005ff047e24 */ /* 0x000fe4000f8e00ff */
[----:B------:R-:W-:Y:S02]  /*15d0*/  IMAD.U32 R3, RZ, RZ, UR4 ;  /* 0x00000004ff037e24 */ /* 0x000fe4000f8e00ff */
.L_x_17:
[----:B------:R-:W-:Y:S05]  /*15e0*/  BRA.U !UP6, `(.L_x_18) ;  /* 0x000000010ed47547 */ /* 0x000fea000b800000 */
[----:B------:R-:W1:Y:S01]  /*15f0*/  LDCU.128 UR12, c[0x0][0xb10] ;  /* 0x00016200ff0c77ac */ /* 0x000e620008000c00 */
[----:B------:R-:W2:Y:S01]  /*1600*/  LDCU UR6, c[0x0][0x370] ;  /* 0x00006e00ff0677ac */ /* 0x000ea20008000800 */
[----:B------:R-:W3:Y:S01]  /*1610*/  LDCU UR5, c[0x0][0x374] ;  /* 0x00006e80ff0577ac */ /* 0x000ee20008000800 */
[----:B------:R-:W4:Y:S01]  /*1620*/  LDCU UR25, c[0x0][0xb0c] ;  /* 0x00016180ff1977ac */ /* 0x000f220008000800 */
[----:B------:R-:W4:Y:S01]  /*1630*/  LDCU UR4, c[0x0][0xb20] ;  /* 0x00016400ff0477ac */ /* 0x000f220008000800 */
[----:B------:R-:W4:Y:S01]  /*1640*/  LDCU.64 UR8, c[0x0][0xb28] ;  /* 0x00016500ff0877ac */ /* 0x000f220008000a00 */
[----:B-1----:R-:W-:Y:S02]  /*1650*/  UISETP.NE.AND UP0, UPT, UR14, 0x1, UPT ;  /* 0x000000010e00788c */ /* 0x002fe4000bf05270 */
[----:B---3--:R-:W-:Y:S02]  /*1660*/  UIMAD.WIDE.U32 UR10, UR5, UR15, URZ ;  /* 0x0000000f050a72a5 */ /* 0x008fe4000f8e00ff */
[----:B--2---:R-:W-:-:S02]  /*1670*/  UIMAD.WIDE.U32 UR18, UR6, UR12, URZ ;  /* 0x0000000c061272a5 */ /* 0x004fc4000f8e00ff */
[----:B----4-:R-:W-:Y:S02]  /*1680*/  UISETP.NE.AND UP1, UPT, UR25, 0x1, UPT ;  /* 0x000000011900788c */ /* 0x010fe4000bf25270 */
[----:B------:R-:W-:Y:S01]  /*1690*/  UISETP.NE.AND UP2, UPT, UR24, 0x1, UPT ;  /* 0x000000011800788c */ /* 0x000fe2000bf45270 */
[----:B------:R-:W-:Y:S02]  /*16a0*/  UMOV UR10, UR11 ;  /* 0x0000000b000a7c82 */ /* 0x000fe40008000000 */
[----:B------:R-:W-:Y:S01]  /*16b0*/  UMOV UR18, UR19 ;  /* 0x0000001300127c82 */ /* 0x000fe20008000000 */
[----:B------:R-:W-:Y:S02]  /*16c0*/  @UP0 USHF.R.U32.HI UR5, URZ, UR4, UR10 ;  /* 0x00000004ff050299 */ /* 0x000fe4000801160a */
[----:B------:R-:W-:Y:S02]  /*16d0*/  UIMAD.WIDE.U32 UR22, UR20, UR15, URZ ;  /* 0x0000000f141672a5 */ /* 0x000fe4000f8e00ff */
[----:B------:R-:W-:-:S02]  /*16e0*/  UIMAD.WIDE.U32 UR10, UR5, UR8, URZ ;  /* 0x00000008050a72a5 */ /* 0x000fc4000f8e00ff */
[----:B------:R-:W-:Y:S02]  /*16f0*/  @UP1 USHF.R.U32.HI UR6, URZ, UR13, UR18 ;  /* 0x0000000dff061299 */ /* 0x000fe40008011612 */
[----:B------:R-:W-:Y:S02]  /*1700*/  UIMAD.WIDE.U32 UR16, UR26, UR12, URZ ;  /* 0x0000000c1a1072a5 */ /* 0x000fe4000f8e00ff */
[----:B------:R-:W-:Y:S01]  /*1710*/  UIMAD.WIDE.U32 UR18, UR6, UR8, URZ ;  /* 0x00000008061272a5 */ /* 0x000fe2000f8e00ff */
[----:B------:R-:W-:Y:S01]  /*1720*/  UMOV UR22, UR23 ;  /* 0x0000001700167c82 */ /* 0x000fe20008000000 */
[----:B------:R-:W-:Y:S01]  /*1730*/  UMOV UR10, UR11 ;  /* 0x0000000b000a7c82 */ /* 0x000fe20008000000 */
[----:B------:R-:W-:Y:S02]  /*1740*/  USHF.R.U32.HI UR22, URZ, UR4, UR22 ;  /* 0x00000004ff167299 */ /* 0x000fe40008011616 */
[----:B------:R-:W-:Y:S02]  /*1750*/  @UP2 USHF.R.U32.HI UR5, URZ, UR9, UR10 ;  /* 0x00000009ff052299 */ /* 0x000fe4000801160a */
[----:B------:R-:W-:Y:S01]  /*1760*/  UMOV UR7, UR19 ;  /* 0x0000001300077c82 */ /* 0x000fe20008000000 */
[----:B------:R-:W-:Y:S01]  /*1770*/  UMOV UR16, UR17 ;  /* 0x0000001100107c82 */ /* 0x000fe20008000000 */
[----:B------:R-:W-:-:S02]  /*1780*/  @UP2 USHF.R.U32.HI UR6, URZ, UR9, UR7 ;  /* 0x00000009ff062299 */ /* 0x000fc40008011607 */
[----:B------:R-:W-:Y:S02]  /*1790*/  USHF.R.U32.HI UR16, URZ, UR13, UR16 ;  /* 0x0000000dff107299 */ /* 0x000fe40008011610 */
[----:B------:R-:W-:Y:S02]  /*17a0*/  USEL UR4, UR20, UR22, !UP0 ;  /* 0x0000001614047287 */ /* 0x000fe4000c000000 */
[----:B------:R-:W-:Y:S02]  /*17b0*/  UIMAD UR7, UR5, UR24, URZ ;  /* 0x00000018050772a4 */ /* 0x000fe4000f8e02ff */
[----:B------:R-:W-:Y:S02]  /*17c0*/  USEL UR5, UR26, UR16, !UP1 ;  /* 0x000000101a057287 */ /* 0x000fe4000c800000 */
[----:B------:R-:W-:Y:S02]  /*17d0*/  UIMAD UR12, UR6, UR24, URZ ;  /* 0x00000018060c72a4 */ /* 0x000fe4000f8e02ff */
[----:B------:R-:W-:-:S02]  /*17e0*/  UISETP.GE.AND UP0, UPT, UR4, UR7, UPT ;  /* 0x000000070400728c */ /* 0x000fc4000bf06270 */
[----:B------:R-:W-:Y:S02]  /*17f0*/  UIMAD.WIDE.U32 UR10, UR4, UR8, URZ ;  /* 0x00000008040a72a5 */ /* 0x000fe4000f8e00ff */
[----:B------:R-:W-:Y:S02]  /*1800*/  UISETP.GE.OR UP0, UPT, UR5, UR12, UP0 ;  /* 0x0000000c0500728c */ /* 0x000fe40008706670 */
[----:B------:R-:W-:Y:S02]  /*1810*/  UIMAD.WIDE.U32 UR12, UR5, UR8, URZ ;  /* 0x00000008050c72a5 */ /* 0x000fe4000f8e00ff */
[----:B------:R-:W-:Y:S01]  /*1820*/  UIADD3 UR10, UPT, UPT, -UR4, URZ, URZ ;  /* 0x000000ff040a7290 */ /* 0x000fe2000fffe1ff */
[----:B------:R-:W-:Y:S01]  /*1830*/  UMOV UR8, UR11 ;  /* 0x0000000b00087c82 */ /* 0x000fe20008000000 */
[----:B------:R-:W-:Y:S02]  /*1840*/  UIADD3 UR16, UPT, UPT, -UR5, URZ, URZ ;  /* 0x000000ff05107290 */ /* 0x000fe4000fffe1ff */
[----:B------:R-:W-:-:S03]  /*1850*/  USHF.R.U32.HI UR8, URZ, UR9, UR8 ;  /* 0x00000009ff087299 */ /* 0x000fc60008011608 */
[----:B------:R-:W-:Y:S01]  /*1860*/  @!UP0 UMOV UR7, UR13 ;  /* 0x0000000d00078c82 */ /* 0x000fe20008000000 */
[----:B------:R-:W-:Y:S02]  /*1870*/  UIMAD UR20, UR14, UR10, UR20 ;  /* 0x0000000a0e1472a4 */ /* 0x000fe4000f8e0214 */
[----:B------:R-:W-:Y:S02]  /*1880*/  USEL UR8, UR4, UR8, !UP2 ;  /* 0x0000000804087287 */ /* 0x000fe4000d000000 */
[----:B------:R-:W-:Y:S02]  /*1890*/  @!UP0 USHF.R.U32.HI UR7, URZ, UR9, UR7 ;  /* 0x00000009ff078299 */ /* 0x000fe40008011607 */
[----:B------:R-:W-:Y:S02]  /*18a0*/  UIADD3 UR9, UPT, UPT, -UR8, URZ, URZ ;  /* 0x000000ff08097290 */ /* 0x000fe4000fffe1ff */
[----:B------:R-:W-:Y:S02]  /*18b0*/  @!UP0 USEL UR7, UR5, UR7, !UP2 ;  /* 0x0000000705078287 */ /* 0x000fe4000d000000 */
[----:B------:R-:W-:-:S02]  /*18c0*/  UIMAD UR9, UR24, UR9, UR4 ;  /* 0x00000009180972a4 */ /* 0x000fc4000f8e0204 */
[----:B------:R-:W-:Y:S02]  /*18d0*/  @!UP0 UIADD3 UR8, UPT, UPT, UR8, -UR7, URZ ;  /* 0x8000000708088290 */ /* 0x000fe4000fffe0ff */
[----:B------:R-:W-:Y:S02]  /*18e0*/  @!UP0 UIMAD UR6, UR9, UR6, UR7 ;  /* 0x00000006090682a4 */ /* 0x000fe4000f8e0207 */
[----:B------:R-:W-:Y:S02]  /*18f0*/  @!UP0 UIMAD UR4, UR8, UR24, UR5 ;  /* 0x00000018080482a4 */ /* 0x000fe4000f8e0205 */
[----:B------:R-:W-:Y:S02]  /*1900*/  UIMAD UR16, UR25, UR16, UR26 ;  /* 0x00000010191072a4 */ /* 0x000fe4000f8e021a */
[----:B------:R-:W-:Y:S01]  /*1910*/  UIMAD UR20, UR4, UR14, UR20 ;  /* 0x0000000e041472a4 */ /* 0x000fe2000f8e0214 */
[----:B------:R-:W-:Y:S02]  /*1920*/  @!UP0 UMOV UR5, UR6 ;  /* 0x0000000600058c82 */ /* 0x000fe40008000000 */
[----:B------:R-:W-:-:S12]  /*1930*/  UIMAD UR16, UR5, UR25, UR16 ;  /* 0x00000019051072a4 */ /* 0x000fd8000f8e0210 */
.L_x_18:
[----:B------:R-:W-:-:S09]  /*1940*/  UISETP.NE.AND UP0, UPT, UR27, 0x1, UPT ;  /* 0x000000011b00788c */ /* 0x000fd2000bf05270 */
[----:B------:R-:W-:Y:S05]  /*1950*/  BRA.U UP0, `(.L_x_19) ;  /* 0x0000000100447547 */ /* 0x000fea000b800000 */
[----:B------:R-:W1:Y:S01]  /*1960*/  LDCU.128 UR8, c[0x0][0xb10] ;  /* 0x00016200ff0877ac */ /* 0x000e620008000c00 */
[----:B------:R-:W2:Y:S01]  /*1970*/  LDCU UR12, c[0x0][0xb0c] ;  /* 0x00016180ff0c77ac */ /* 0x000ea20008000800 */
[----:B------:R-:W3:Y:S01]  /*1980*/  LDCU UR13, c[0x0][0xb20] ;  /* 0x00016400ff0d77ac */ /* 0x000ee20008000800 */
[----:B-1----:R-:W-:Y:S02]  /*1990*/  UIMAD.WIDE.U32 UR6, UR16, UR8, URZ ;  /* 0x00000008100672a5 */ /* 0x002fe4000f8e00ff */
[----:B------:R-:W-:Y:S02]  /*19a0*/  UIMAD.WIDE.U32 UR4, UR20, UR11, URZ ;  /* 0x0000000b140472a5 */ /* 0x000fe4000f8e00ff */
[----:B--2---:R-:W-:Y:S02]  /*19b0*/  UISETP.NE.AND UP1, UPT, UR12, 0x1, UPT ;  /* 0x000000010c00788c */ /* 0x004fe4000bf25270 */
[----:B------:R-:W-:Y:S01]  /*19c0*/  UISETP.NE.AND UP0, UPT, UR10, 0x1, UPT ;  /* 0x000000010a00788c */ /* 0x000fe2000bf05270 */
[----:B------:R-:W-:-:S02]  /*19d0*/  UMOV UR6, UR7 ;  /* 0x0000000700067c82 */ /* 0x000fc40008000000 */
[----:B------:R-:W-:Y:S01]  /*19e0*/  UMOV UR4, UR5 ;  /* 0x0000000500047c82 */ /* 0x000fe20008000000 */
[----:B------:R-:W-:Y:S02]  /*19f0*/  USHF.R.U32.HI UR9, URZ, UR9, UR6 ;  /* 0x00000009ff097299 */ /* 0x000fe40008011606 */
[----:B---3--:R-:W-:Y:S02]  /*1a00*/  USHF.R.U32.HI UR4, URZ, UR13, UR4 ;  /* 0x0000000dff047299 */ /* 0x008fe40008011604 */
[----:B------:R-:W-:Y:S02]  /*1a10*/  USEL UR5, UR16, UR9, !UP1 ;  /* 0x0000000910057287 */ /* 0x000fe4000c800000 */
[----:B------:R-:W-:-:S04]  /*1a20*/  USEL UR4, UR20, UR4, !UP0 ;  /* 0x0000000414047287 */ /* 0x000fc8000c000000 */
[----:B------:R-:W-:Y:S02]  /*1a30*/  UIADD3 UR6, UPT, UPT, -UR4, UR5, URZ ;  /* 0x0000000504067290 */ /* 0x000fe4000fffe1ff */
[----:B------:R-:W-:Y:S02]  /*1a40*/  UIADD3 UR4, UPT, UPT, UR4, -UR5, URZ ;  /* 0x8000000504047290 */ /* 0x000fe4000fffe0ff */
[----:B------:R-:W-:Y:S02]  /*1a50*/  UIMAD UR20, UR6, UR10, UR20 ;  /* 0x0000000a061472a4 */ /* 0x000fe4000f8e0214 */
[----:B------:R-:W-:-:S12]  /*1a60*/  UIMAD UR16, UR4, UR12, UR16 ;  /* 0x0000000c041072a4 */ /* 0x000fd8000f8e0210 */
.L_x_19:
[----:B------:R-:W-:-:S09]  /*1a70*/  UISETP.EQ.U32.AND UP0, UPT, UR28, 0x1, UPT ;  /* 0x000000011c00788c */ /* 0x000fd2000bf02070 */
[----:B------:R-:W-:Y:S05]  /*1a80*/  BRA.U !UP0, `(.L_x_20) ;  /* 0x00000001080c7547 */ /* 0x000fea000b800000 */
[----:B------:R-:W-:Y:S01]  /*1a90*/  UCGABAR_WAIT ;  /* 0x0000000000007dc7 */ /* 0x000fe20008000000 */
[----:B------:R-:W-:Y:S01]  /*1aa0*/  CCTL.IVALL ;  /* 0x00000000ff00798f */ /* 0x000fe20002000000 */
[----:B------:R-:W-:Y:S05]  /*1ab0*/  BRA `(.L_x_21) ;  /* 0x0000000000047947 */ /* 0x000fea0003800000 */
.L_x_20:
[----:B------:R-:W-:Y:S06]  /*1ac0*/  BAR.SYNC.DEFER_BLOCKING 0x0 ;  /* 0x0000000000007b1d */ /* 0x000fec0000010000 */
.L_x_21:
[----:B------:R-:W-:Y:S05]  /*1ad0*/  BRA.U UP5, `(.L_x_22) ;  /* 0x0000001505f87547 */ /* 0x000fea000b800000 */
[----:B------:R-:W1:Y:S01]  /*1ae0*/  LDCU UR6, c[0x0][0x38c] ;  /* 0x00007180ff0677ac */ /* 0x000e620008000800 */
[----:B------:R-:W-:Y:S01]  /*1af0*/  PLOP3.LUT P2, PT, PT, PT, UP3, 0x80, 0x8 ;  /* 0x000000000008781c */ /* 0x000fe20003f4f038 */
[----:B------:R-:W-:Y:S01]  /*1b00*/  IMAD.MOV.U32 R12, RZ, RZ, 0x1 ;  /* 0x00000001ff0c7424 */ /* 0x000fe200078e00ff */
[----:B------:R-:W-:Y:S01]  /*1b10*/  ISETP.NE.AND P3, PT, R5, RZ, P4 ;  /* 0x000000ff0500720c */ /* 0x000fe20002765270 */
[----:B------:R-:W-:Y:S01]  /*1b20*/  USHF.L.U32 UR7, UR26, 0x6, URZ ;  /* 0x000000061a077899 */ /* 0x000fe200080006ff */
[----:B------:R-:W-:Y:S01]  /*1b30*/  PLOP3.LUT P2, PT, P2, PT, PT, 0x8, 0x80 ;  /* 0x000000000080781c */ /* 0x000fe2000174e170 */
[----:B------:R-:W-:Y:S01]  /*1b40*/  USHF.L.U32 UR8, UR26, 0x7, URZ ;  /* 0x000000071a087899 */ /* 0x000fe200080006ff */
[----:B------:R-:W-:Y:S01]  /*1b50*/  CS2R R10, SRZ ;  /* 0x00000000000a7805 */ /* 0x000fe2000001ff00 */
[----:B------:R-:W-:Y:S01]  /*1b60*/  UISETP.NE.AND UP1, UPT, UR21, URZ, UPT ;  /* 0x000000ff1500728c */ /* 0x000fe2000bf25270 */
[----:B------:R-:W-:Y:S01]  /*1b70*/  IMAD.MOV.U32 R9, RZ, RZ, RZ ;  /* 0x000000ffff097224 */ /* 0x000fe200078e00ff */
[----:B------:R-:W2:Y:S01]  /*1b80*/  LDCU UR65, c[0x0][0x370] ;  /* 0x00006e00ff4177ac */ /* 0x000ea20008000800 */
[----:B------:R-:W-:Y:S01]  /*1b90*/  IMAD.MOV.U32 R8, RZ, RZ, 0x1 ;  /* 0x00000001ff087424 */ /* 0x000fe200078e00ff */
[----:B------:R-:W3:Y:S01]  /*1ba0*/  LDCU.64 UR54, c[0x0][0x348] ;  /* 0x00006900ff3677ac */ /* 0x000ee20008000a00 */
[----:B-1----:R-:W-:-:S02]  /*1bb0*/  UIADD3 UR5, UPT, UPT, UR6, 0x7f, URZ ;  /* 0x0000007f06057890 */ /* 0x002fc4000fffe0ff */
[----:B------:R-:W-:Y:S02]  /*1bc0*/  UIADD3 UR72, UPT, UPT, UR6, 0xfe, URZ ;  /* 0x000000fe06487890 */ /* 0x000fe4000fffe0ff */
[----:B------:R-:W-:Y:S01]  /*1bd0*/  USHF.R.S32.HI UR4, URZ, 0x1f, UR5 ;  /* 0x0000001fff047899 */ /* 0x000fe20008011405 */
[----:B------:R-:W1:Y:S03]  /*1be0*/  LDCU UR64, c[0x0][0x374] ;  /* 0x00006e80ff4077ac */ /* 0x000e660008000800 */
[----:B------:R-:W-:Y:S02]  /*1bf0*/  ULEA.HI UR4, UR4, UR5, URZ, 0x7 ;  /* 0x0000000504047291 */ /* 0x000fe4000f8f38ff */
[----:B------:R-:W-:Y:S02]  /*1c00*/  UIADD3 UR5, UPT, UPT, UR6, -0x1, URZ ;  /* 0xffffffff06057890 */ /* 0x000fe4000fffe0ff */
[----:B------:R-:W-:-:S02]  /*1c10*/  USHF.R.S32.HI UR67, URZ, 0x7, UR4 ;  /* 0x00000007ff437899 */ /* 0x000fc40008011404 */
[----:B------:R-:W-:Y:S02]  /*1c20*/  UISETP.GE.U32.AND UP2, UPT, UR5, -0xff, UPT ;  /* 0xffffff010500788c */ /* 0x000fe4000bf46070 */
[----:B------:R-:W-:Y:S02]  /*1c30*/  UISETP.LT.U32.AND UP0, UPT, UR67, 0x2, UPT ;  /* 0x000000024300788c */ /* 0x000fe4000bf01070 */
[----:B------:R-:W-:Y:S02]  /*1c40*/  ULOP3.LUT UR6, UR7, 0x40, URZ, 0xc0, !UPT ;  /* 0x0000004007067892 */ /* 0x000fe4000f8ec0ff */
[----:B------:R-:W-:Y:S02]  /*1c50*/  USEL UR66, UR67, 0x2, UP0 ;  /* 0x0000000243427887 */ /* 0x000fe40008000000 */
[----:B------:R-:W-:Y:S02]  /*1c60*/  ULOP3.LUT UR5, UR8, 0x80, URZ, 0xc0, !UPT ;  /* 0x0000008008057892 */ /* 0x000fe4000f8ec0ff */
[----:B------:R-:W-:-:S02]  /*1c70*/  UIADD3 UR4, UPT, UPT, UR66, -0x1, URZ ;  /* 0xffffffff42047890 */ /* 0x000fc4000fffe0ff */
[----:B------:R-:W-:Y:S02]  /*1c80*/  @UP2 UIADD3 UR4, UPT, UPT, UR66, URZ, URZ ;  /* 0x000000ff42042290 */ /* 0x000fe4000fffe0ff */
[----:B------:R-:W-:Y:S02]  /*1c90*/  USEL UR53, UR53, 0x2, UP1 ;  /* 0x0000000235357887 */ /* 0x000fe40008800000 */
[----:B------:R-:W-:Y:S02]  /*1ca0*/  ULEA UR71, UR71, UR6, 0x5 ;  /* 0x0000000647477291 */ /* 0x000fe4000f8e28ff */
[----:B------:R-:W-:Y:S02]  /*1cb0*/  ULEA UR69, UR69, UR5, 0x5 ;  /* 0x0000000545457291 */ /* 0x000fe4000f8e28ff */
[----:B------:R-:W-:Y:S02]  /*1cc0*/  UIADD3 UR70, UPT, UPT, UR67, -UR66, URZ ;  /* 0x8000004243467290 */ /* 0x000fe4000fffe0ff */
[----:B------:R-:W-:-:S02]  /*1cd0*/  UIADD3 UR61, UPT, UPT, UR4, 0x1, URZ ;  /* 0x00000001043d7890 */ /* 0x000fc4000fffe0ff */
[----:B------:R-:W-:Y:S01]  /*1ce0*/  UIADD3 UR68, UPT, UPT, -UR4, URZ, URZ ;  /* 0x000000ff04447290 */ /* 0x000fe2000fffe1ff */
[----:B-123--:R-:W-:-:S11]  /*1cf0*/  UMOV UR29, URZ ;  /* 0x000000ff001d7c82 */ /* 0x00efd60008000000 */
.L_x_46:
[----:B------:R-:W-:-:S13]  /*1d00*/  R2UR UR4, R59 ;  /* 0x000000003b0472ca */ /* 0x000fda00000e0000 */
[----:B------:R-:W-:Y:S01]  /*1d10*/  UISETP.NE.AND UP0, UPT, UR4, URZ, UPT ;  /* 0x000000ff0400728c */ /* 0x000fe2000bf05270 */
[----:B------:R-:W1:Y:S02]  /*1d20*/  S2UR UR4, SR_CgaCtaId ;  /* 0x00000000000479c3 */ /* 0x000e640000008800 */
[----:B-1----:R-:W-:-:S06]  /*1d30*/  MOV R59, UR4 ;  /* 0x00000004003b7c02 */ /* 0x002fcc0008000f00 */
[----:B---3--:R-:W-:Y:S05]  /*1d40*/  BRA.U UP0, `(.L_x_23) ;  /* 0x0000000100347547 */ /* 0x008fea000b800000 */
[----:B------:R-:W1:Y:S01]  /*1d50*/  S2R R0, SR_CgaCtaId ;  /* 0x0000000000007919 */ /* 0x000e620000008800 */
[----:B------:R-:W-:-:S04]  /*1d60*/  MOV R2, 0x400 ;  /* 0x0000040000027802 */ /* 0x000fc80000000f00 */
[----:B-1----:R-:W-:Y:S02]  /*1d70*/  LEA R0, R0, R2, 0x18 ;  /* 0x0000000200007211 */ /* 0x002fe400078ec0ff */
[----:B------:R-:W-:-:S03]  /*1d80*/  SHF.L.U32 R2, R8, 0x1f, RZ ;  /* 0x0000001f08027819 */ /* 0x000fc600000006ff */
[----:B------:R-:W-:-:S04]  /*1d90*/  IMAD R0, R9, 0x8, R0 ;  /* 0x0000000809007824 */ /* 0x000fc800078e0200 */
[----:B------:R-:W1:Y:S02]  /*1da0*/  SYNCS.PHASECHK.TRANS64.TRYWAIT P0, [R0+URZ+0xe0], R2 ;  /* 0x0000e002000075a7 */ /* 0x000e6400080011ff */
[----:B-1----:R-:W-:Y:S05]  /*1db0*/  @!P0 BRA `(.L_x_24) ;  /* 0x0000009800b88947 */ /* 0x002fea0003800000 */
.L_x_187:
[----:B------:R-:W-:Y:S01]  /*1dc0*/  VIADD R9, R9, 0x1 ;  /* 0x0000000109097836 */ /* 0x000fe20000000000 */
[----:B------:R1:W-:Y:S04]  /*1dd0*/  SYNCS.ARRIVE.TRANS64.A1T0 RZ, [R0+URZ+0xd0], RZ ;  /* 0x0000d0ff00ff79a7 */ /* 0x0003e800081000ff */
[----:B------:R-:W-:-:S04]  /*1de0*/  ISETP.NE.AND P0, PT, R9, 0x2, PT ;  /* 0x000000020900780c */ /* 0x000fc80003f05270 */
[----:B------:R-:W-:Y:S02]  /*1df0*/  SEL R9, R9, RZ, P0 ;  /* 0x000000ff09097207 */ /* 0x000fe40000000000 */
[----:B-1----:R-:W-:-:S04]  /*1e00*/  SEL R0, RZ, 0x1, P0 ;  /* 0x00000001ff007807 */ /* 0x002fc80000000000 */
[----:B------:R-:W-:-:S07]  /*1e10*/  LOP3.LUT R8, R8, R0, RZ, 0x3c, !PT ;  /* 0x0000000008087212 */ /* 0x000fce00078e3cff */
.L_x_23:
[----:B------:R-:W-:Y:S01]  /*1e20*/  R2UR UR4, R59 ;  /* 0x000000003b0472ca */ /* 0x000fe200000e0000 */
[----:B------:R-:W-:Y:S01]  /*1e30*/  UMOV UR22, 0x400 ;  /* 0x0000040000167882 */ /* 0x000fe20000000000 */
[----:B------:R-:W-:Y:S01]  /*1e40*/  SHF.L.U32 R0, R12, 0x1f, RZ ;  /* 0x0000001f0c007819 */ /* 0x000fe200000006ff */
[----:B------:R-:W-:Y:S02]  /*1e50*/  UISETP.GE.U32.AND UP0, UPT, UR72, 0xff, UPT ;  /* 0x000000ff4800788c */ /* 0x000fe4000bf06070 */
[----:B------:R-:W-:Y:S01]  /*1e60*/  ULEA UR27, UR20, UR71, 0x7 ;  /* 0x00000047141b7291 */ /* 0x000fe2000f8e38ff */
[----:B------:R-:W-:-:S07]  /*1e70*/  UMOV UR21, URZ ;  /* 0x000000ff00157c82 */ /* 0x000fce0008000000 */
[----:B------:R-:W-:-:S04]  /*1e80*/  ULEA UR22, UR4, UR22, 0x18 ;  /* 0x0000001604167291 */ /* 0x000fc8000f8ec0ff */
[----:B------:R-:W-:-:S09]  /*1e90*/  ULEA UR4, UR29, UR22, 0x3 ;  /* 0x000000161d047291 */ /* 0x000fd2000f8e18ff */
[----:B------:R1:W2:Y:S01]  /*1ea0*/  SYNCS.PHASECHK.TRANS64.TRYWAIT P1, [UR4+0x10], R0 ;  /* 0x00001000ff0075a7 */ /* 0x0002a20008021104 */
[----:B------:R-:W-:-:S04]  /*1eb0*/  ULEA.HI UR4, UR16, UR16, URZ, 0x1 ;  /* 0x0000001010047291 */ /* 0x000fc8000f8f08ff */
[----:B------:R-:W-:-:S04]  /*1ec0*/  USHF.L.U32 UR4, UR4, 0x7, URZ ;  /* 0x0000000704047899 */ /* 0x000fc800080006ff */
[----:B------:R-:W-:-:S04]  /*1ed0*/  ULOP3.LUT UR59, UR4, 0xffffff00, URZ, 0xc0, !UPT ;  /* 0xffffff00043b7892 */ /* 0x000fc8000f8ec0ff */
[----:B------:R-:W-:Y:S01]  /*1ee0*/  UIADD3 UR59, UPT, UPT, UR69, UR59, URZ ;  /* 0x0000003b453b7290 */ /* 0x000fe2000fffe0ff */
[----:B------:R-:W-:Y:S11]  /*1ef0*/  BRA.U !UP0, `(.L_x_25) ;  /* 0x0000000508687547 */ /* 0x000ff6000b800000 */
[----:B------:R-:W-:Y:S01]  /*1f00*/  UMOV UR23, UR68 ;  /* 0x0000004400177c82 */ /* 0x000fe20008000000 */
[----:B------:R-:W-:Y:S01]  /*1f10*/  UMOV UR7, UR29 ;  /* 0x0000001d00077c82 */ /* 0x000fe20008000000 */
[----:B------:R-:W-:-:S05]  /*1f20*/  UMOV UR42, 0x40 ;  /* 0x00000040002a7882 */ /* 0x000fca0000000000 */
.L_x_33:
[----:B------:R-:W-:Y:S01]  /*1f30*/  ULEA UR6, UR7, UR22, 0x3 ;  /* 0x0000001607067291 */ /* 0x000fe2000f8e18ff */
[----:B--2---:R-:W-:Y:S01]  /*1f40*/  @P4 MOV R2, 0x30000 ;  /* 0x0003000000024802 */ /* 0x004fe20000000f00 */
[----:B--23--:R-:W-:Y:S10]  /*1f50*/  @P1 BRA `(.L_x_26) ;  /* 0x00000000000c1947 */ /* 0x00cff40003800000 */
[----:B------:R-:W-:-:S04]  /*1f60*/  SHF.L.U32 R3, R12, 0x1f, RZ ;  /* 0x0000001f0c037819 */ /* 0x000fc800000006ff */
[----:B------:R-:W2:Y:S02]  /*1f70*/  SYNCS.PHASECHK.TRANS64.TRYWAIT P0, [UR6+0x10], R3 ;  /* 0x00001003ff0075a7 */ /* 0x000ea40008001106 */
[----:B--2---:R-:W-:Y:S05]  /*1f80*/  @!P0 BRA `(.L_x_27) ;  /* 0x0000009800588947 */ /* 0x004fea0003800000 */
.L_x_26:
[----:B------:R2:W-:Y:S01]  /*1f90*/  @P4 SYNCS.ARRIVE.TRANS64 RZ, [UR6], R2 ;  /* 0x00000002ffff49a7 */ /* 0x0005e20008000006 */
[----:B------:R-:W-:Y:S02]  /*1fa0*/  ULOP3.LUT UR4, UR53, 0x2, URZ, 0xfc, !UPT ;  /* 0x0000000235047892 */ /* 0x000fe4000f8efcff */
[----:B------:R-:W-:Y:S02]  /*1fb0*/  UIADD3 UR23, UPT, UPT, UR23, 0x1, URZ ;  /* 0x0000000117177890 */ /* 0x000fe4000fffe0ff */
[----:B------:R-:W-:Y:S02]  /*1fc0*/  UISETP.NE.AND UP0, UPT, UR4, 0x2, UPT ;  /* 0x000000020400788c */ /* 0x000fe4000bf05270 */
[----:B------:R-:W-:-:S07]  /*1fd0*/  UISETP.NE.AND UP2, UPT, UR23, 0x1, UPT ;  /* 0x000000011700788c */ /* 0x000fce000bf45270 */
[----:B------:R-:W-:Y:S05]  /*1fe0*/  BRA.U UP0, `(.L_x_28) ;  /* 0x0000000100047547 */ /* 0x000fea000b800000 */
[----:B------:R-:W-:Y:S05]  /*1ff0*/  BPT.TRAP 0x1 ;  /* 0x000000040000795c */ /* 0x000fea0000300000 */
.L_x_28:
[----:B------:R-:W-:Y:S04]  /*2000*/  BSSY.RECONVERGENT B0, `(.L_x_29) ;  /* 0x0000003000007945 */ /* 0x000fe80003800200 */
[----:B------:R-:W-:Y:S05]  /*2010*/  @!P3 BRA `(.L_x_30) ;  /* 0x000000000004b947 */ /* 0x000fea0003800000 */
[----:B------:R-:W-:Y:S05]  /*2020*/  BPT.TRAP 0x1 ;  /* 0x000000040000795c */ /* 0x000fea0000300000 */
.L_x_30:
[----:B------:R-:W-:Y:S05]  /*2030*/  BSYNC.RECONVERGENT B0 ;  /* 0x0000000000007941 */ /* 0x000fea0003800200 */
.L_x_29:
[----:B------:R-:W-:Y:S01]  /*2040*/  UIADD3 UR4, UPT, UPT, UR7, 0x1, URZ ;  /* 0x0000000107047890 */ /* 0x000fe2000fffe0ff */
[----:B------:R-:W-:Y:S01]  /*2050*/  BSSY.RECONVERGENT B0, `(.L_x_31) ;  /* 0x0000040000007945 */ /* 0x000fe20003800200 */
[----:B------:R-:W-:Y:S02]  /*2060*/  ELECT P0, URZ, PT ;  /* 0x0000000000ff782f */ /* 0x000fe40003800000 */
[----:B------:R-:W-:-:S04]  /*2070*/  UISETP.NE.AND UP0, UPT, UR4, 0x2, UPT ;  /* 0x000000020400788c */ /* 0x000fc8000bf05270 */
[----:B------:R-:W-:Y:S02]  /*2080*/  USEL UR5, URZ, 0x1, UP0 ;  /* 0x00000001ff057887 */ /* 0x000fe40008000000 */
[----:B------:R-:W-:-:S04]  /*2090*/  USEL UR29, UR4, URZ, UP0 ;  /* 0x000000ff041d7287 */ /* 0x000fc80008000000 */
[----:B------:R-:W-:Y:S01]  /*20a0*/  ULEA UR4, UR29, UR22, 0x3 ;  /* 0x000000161d047291 */ /* 0x000fe2000f8e18ff */
[----:B------:R-:W-:-:S04]  /*20b0*/  LOP3.LUT R12, R12, UR5, RZ, 0x3c, !PT ;  /* 0x000000050c0c7c12 */ /* 0x000fc8000f8e3cff */
[----:B-1----:R-:W-:-:S04]  /*20c0*/  SHF.L.U32 R0, R12, 0x1f, RZ ;  /* 0x0000001f0c007819 */ /* 0x002fc800000006ff */
[----:B------:R1:W3:Y:S01]  /*20d0*/  SYNCS.PHASECHK.TRANS64.TRYWAIT P1, [UR4+0x10], R0 ;  /* 0x00001000ff0075a7 */ /* 0x0002e20008021104 */
[----:B------:R-:W-:Y:S05]  /*20e0*/  @!P0 BRA `(.L_x_32) ;  /* 0x0000000000d88947 */ /* 0x000fea0003800000 */
[----:B------:R-:W-:Y:S02]  /*20f0*/  ULEA UR32, UR7, UR38, 0xe ;  /* 0x0000002607207291 */ /* 0x000fe4000f8e70ff */
[----:B------:R-:W-:Y:S02]  /*2100*/  UIADD3 UR4, UP1, UPT, UR54, 0x80, URZ ;  /* 0x0000008036047890 */ /* 0x000fe4000ff3e0ff */
[----:B------:R-:W-:Y:S02]  /*2110*/  ULEA UR13, UR7, UR37, 0xd ;  /* 0x00000025070d7291 */ /* 0x000fe4000f8e68ff */
[----:B------:R-:W-:Y:S02]  /*2120*/  ULEA UR32, UR32, UR22, 0x2 ;  /* 0x0000001620207291 */ /* 0x000fe4000f8e10ff */
[----:B------:R-:W-:Y:S02]  /*2130*/  UIADD3 UR14, UP0, UPT, UR54, 0x180, URZ ;  /* 0x00000180360e7890 */ /* 0x000fe4000ff1e0ff */
[----:B------:R-:W-:-:S02]  /*2140*/  UIADD3 UR58, UPT, UPT, UR42, -0x40, URZ ;  /* 0xffffffc02a3a7890 */ /* 0x000fc4000fffe0ff */
[----:B------:R-:W-:Y:S02]  /*2150*/  ULOP3.LUT UR57, UR6, 0xfefffff8, URZ, 0xc0, !UPT ;  /* 0xfefffff806397892 */ /* 0x000fe4000f8ec0ff */
[----:B------:R-:W-:Y:S02]  /*2160*/  UIADD3.X UR5, UPT, UPT, URZ, UR55, URZ, UP1, !UPT ;  /* 0x00000037ff057290 */ /* 0x000fe40008ffe4ff */
[----:B------:R-:W-:Y:S02]  /*2170*/  ULEA UR13, UR13, UR22, 0x2 ;  /* 0x000000160d0d7291 */ /* 0x000fe4000f8e10ff */
[----:B------:R-:W-:Y:S02]  /*2180*/  UIADD3 UR56, UPT, UPT, UR32, 0x8400, URZ ;  /* 0x0000840020387890 */ /* 0x000fe4000fffe0ff */
[----:B------:R-:W-:Y:S02]  /*2190*/  UPRMT UR17, URZ, 0x5410, UR31 ;  /* 0x00005410ff117896 */ /* 0x000fe4000800001f */
[----:B------:R-:W-:-:S02]  /*21a0*/  UIADD3 UR50, UPT, UPT, UR42, -0x20, URZ ;  /* 0xffffffe02a327890 */ /* 0x000fc4000fffe0ff */
[----:B------:R-:W-:Y:S02]  /*21b0*/  UIADD3 UR48, UPT, UPT, UR32, 0xc400, URZ ;  /* 0x0000c40020307890 */ /* 0x000fe4000fffe0ff */
[----:B------:R-:W-:Y:S02]  /*21c0*/  UIADD3 UR40, UPT, UPT, UR32, 0x10400, URZ ;  /* 0x0001040020287890 */ /* 0x000fe4000fffe0ff */
[----:B------:R-:W-:Y:S02]  /*21d0*/  UIADD3 UR34, UPT, UPT, UR42, 0x20, URZ ;  /* 0x000000202a227890 */ /* 0x000fe4000fffe0ff */
[----:B------:R-:W-:Y:S02]  /*21e0*/  UIADD3 UR32, UPT, UPT, UR32, 0x14400, URZ ;  /* 0x0001440020207890 */ /* 0x000fe4000fffe0ff */
[----:B------:R-:W-:Y:S02]  /*21f0*/  UIADD3.X UR15, UPT, UPT, URZ, UR55, URZ, UP0, !UPT ;  /* 0x00000037ff0f7290 */ /* 0x000fe400087fe4ff */
[----:B------:R-:W-:-:S02]  /*2200*/  UPRMT UR21, URZ, 0x5410, UR30 ;  /* 0x00005410ff157896 */ /* 0x000fc4000800001e */
[----:B------:R-:W-:Y:S02]  /*2210*/  UIADD3 UR24, UPT, UPT, UR13, 0x28400, URZ ;  /* 0x000284000d187890 */ /* 0x000fe4000fffe0ff */
[----:B------:R-:W-:Y:S01]  /*2220*/  UIADD3 UR8, UPT, UPT, UR13, 0x2a400, URZ ;  /* 0x0002a4000d087890 */ /* 0x000fe2000fffe0ff */
[----:B------:R-:W-:Y:S01]  /*2230*/  UMOV UR46, 0x0 ;  /* 0x00000000002e7882 */ /* 0x000fe20000000000 */
[----:B------:R-:W-:Y:S01]  /*2240*/  UMOV UR47, 0x10000000 ;  /* 0x10000000002f7882 */ /* 0x000fe20000000000 */
[----:B------:R-:W-:Y:S01]  /*2250*/  UMOV UR51, UR59 ;  /* 0x0000003b00337c82 */ /* 0x000fe20008000000 */
[----:B------:R-:W-:Y:S01]  /*2260*/  UMOV UR52, UR60 ;  /* 0x0000003c00347c82 */ /* 0x000fe20008000000 */
[----:B------:R-:W-:Y:S01]  /*2270*/  UMOV UR49, UR57 ;  /* 0x0000003900317c82 */ /* 0x000fe20008000000 */
[----:B------:R-:W-:Y:S01]  /*2280*/  UMOV UR43, UR59 ;  /* 0x0000003b002b7c82 */ /* 0x000fe20008000000 */
[----:B------:R-:W-:Y:S01]  /*2290*/  UMOV UR44, UR60 ;  /* 0x0000003c002c7c82 */ /* 0x000fe20008000000 */
[----:B------:R-:W-:Y:S01]  /*22a0*/  UMOV UR41, UR57 ;  /* 0x0000003900297c82 */ /* 0x000fe20008000000 */
[----:B------:R-:W-:Y:S01]  /*22b0*/  UTMALDG.3D.MULTICAST.2CTA [UR56], [UR4], UR17, desc[UR46] ;  /* 0x00002e38040073b4 */ /* 0x000fe20008211811 */
[----:B------:R-:W-:Y:S01]  /*22c0*/  UMOV UR35, UR59 ;  /* 0x0000003b00237c82 */ /* 0x000fe20008000000 */
        /* <DEDUP_REMOVED lines=10> */
[----:B------:R-:W-:Y:S01]  /*2370*/  UIADD3 UR16, UPT, UPT, UR13, 0x2c400, URZ ;  /* 0x0002c4000d107890 */ /* 0x000fe2000fffe0ff */
[----:B------:R-:W-:Y:S01]  /*2380*/  UMOV UR18, UR42 ;  /* 0x0000002a00127c82 */ /* 0x000fe20008000000 */
[----:B------:R-:W-:Y:S01]  /*2390*/  UMOV UR19, UR27 ;  /* 0x0000001b00137c82 */ /* 0x000fe20008000000 */
[----:B------:R-:W-:Y:S01]  /*23a0*/  UTMALDG.3D.MULTICAST.2CTA [UR40], [UR4], UR17, desc[UR46] ;  /* 0x00002e28040073b4 */ /* 0x000fe20008211811 */
[----:B------:R-:W-:Y:S01]  /*23b0*/  UMOV UR20, UR60 ;  /* 0x0000003c00147c82 */ /* 0x000fe20008000000 */
[----:B------:R4:W-:Y:S01]  /*23c0*/  UTMALDG.3D.MULTICAST.2CTA [UR32], [UR4], UR17, desc[UR46] ;  /* 0x00002e20040073b4 */ /* 0x0009e20008211811 */
[----:B------:R-:W-:Y:S01]  /*23d0*/  UTMALDG.3D.MULTICAST.2CTA [UR24], [UR14], UR21, desc[UR46] ;  /* 0x00002e180e0073b4 */ /* 0x000fe20008211815 */
[----:B------:R2:W-:Y:S01]  /*23e0*/  UTMALDG.3D.MULTICAST.2CTA [UR8], [UR14], UR21, desc[UR46] ;  /* 0x00002e080e0073b4 */ /* 0x0005e20008211815 */
[----:B----4-:R-:W-:-:S02]  /*23f0*/  UMOV UR17, UR57 ;  /* 0x0000003900117c82 */ /* 0x010fc40008000000 */
[----:B------:R4:W-:Y:S01]  /*2400*/  UTMALDG.3D.MULTICAST.2CTA [UR16], [UR14], UR21, desc[UR46] ;  /* 0x00002e100e0073b4 */ /* 0x0009e20008211815 */
[----:B--2---:R-:W-:Y:S01]  /*2410*/  UIADD3 UR8, UPT, UPT, UR13, 0x2e400, URZ ;  /* 0x0002e4000d087890 */ /* 0x004fe2000fffe0ff */
[----:B------:R-:W-:-:S08]  /*2420*/  UMOV UR10, UR34 ;  /* 0x00000022000a7c82 */ /* 0x000fd00008000000 */
[----:B------:R4:W-:Y:S02]  /*2430*/  UTMALDG.3D.MULTICAST.2CTA [UR8], [UR14], UR21, desc[UR46] ;  /* 0x00002e080e0073b4 */ /* 0x0009e40008211815 */
[----:B----4-:R-:W-:Y:S01]  /*2440*/  NOP ;  /* 0x0000000000007918 */ /* 0x010fe20000000000 */
.L_x_32:
[----:B------:R-:W-:Y:S05]  /*2450*/  BSYNC.RECONVERGENT B0 ;  /* 0x0000000000007941 */ /* 0x000fea0003800200 */
.L_x_31:
[----:B------:R-:W-:Y:S01]  /*2460*/  UIADD3 UR42, UPT, UPT, UR42, 0x80, URZ ;  /* 0x000000802a2a7890 */ /* 0x000fe2000fffe0ff */
[----:B------:R-:W-:Y:S01]  /*2470*/  UMOV UR7, UR29 ;  /* 0x0000001d00077c82 */ /* 0x000fe20008000000 */
[----:B------:R-:W-:Y:S01]  /*2480*/  UMOV UR21, UR61 ;  /* 0x0000003d00157c82 */ /* 0x000fe20008000000 */
[----:B------:R-:W-:Y:S09]  /*2490*/  BRA.U UP2, `(.L_x_33) ;  /* 0xfffffff902a47547 */ /* 0x000ff2000b83ffff */
.L_x_25:
[----:B------:R-:W-:Y:S01]  /*24a0*/  ULEA UR4, UR29, UR22, 0x3 ;  /* 0x000000161d047291 */ /* 0x000fe2000f8e18ff */
[----:B-1----:R-:W-:Y:S01]  /*24b0*/  SHF.L.U32 R0, R12, 0x1f, RZ ;  /* 0x0000001f0c007819 */ /* 0x002fe200000006ff */
[----:B------:R-:W-:Y:S01]  /*24c0*/  @!P2 SYNCS.ARRIVE.TRANS64.A1T0 RZ, [UR22+0x68], RZ ;  /* 0x000068ffffffa9a7 */ /* 0x000fe20008100016 */
[----:B------:R-:W-:-:S06]  /*24d0*/  UISETP.GT.AND UP0, UPT, UR67, UR66, UPT ;  /* 0x000000424300728c */ /* 0x000fcc000bf04270 */
[----:B--23--:R1:W2:Y:S03]  /*24e0*/  SYNCS.PHASECHK.TRANS64.TRYWAIT P1, [UR4+0x10], R0 ;  /* 0x00001000ff0075a7 */ /* 0x00c2a60008021104 */
[----:B------:R-:W-:Y:S05]  /*24f0*/  BRA.U !UP0, `(.L_x_34) ;  /* 0x0000000508607547 */ /* 0x000fea000b800000 */
[----:B------:R-:W-:Y:S01]  /*2500*/  UIADD3 UR45, UPT, UPT, UR70, UR21, URZ ;  /* 0x00000015462d7290 */ /* 0x000fe2000fffe0ff */
[----:B------:R-:W-:-:S11]  /*2510*/  UMOV UR7, UR29 ;  /* 0x0000001d00077c82 */ /* 0x000fd60008000000 */
.L_x_42:
[----:B------:R-:W-:Y:S01]  /*2520*/  ULEA UR6, UR7, UR22, 0x3 ;  /* 0x0000001607067291 */ /* 0x000fe2000f8e18ff */
[----:B--2---:R-:W-:Y:S01]  /*2530*/  @P4 MOV R2, 0x30000 ;  /* 0x0003000000024802 */ /* 0x004fe20000000f00 */
[----:B--23--:R-:W-:Y:S10]  /*2540*/  @P1 BRA `(.L_x_35) ;  /* 0x00000000000c1947 */ /* 0x00cff40003800000 */
[----:B------:R-:W-:-:S04]  /*2550*/  SHF.L.U32 R3, R12, 0x1f, RZ ;  /* 0x0000001f0c037819 */ /* 0x000fc800000006ff */
[----:B------:R-:W2:Y:S02]  /*2560*/  SYNCS.PHASECHK.TRANS64.TRYWAIT P0, [UR6+0x10], R3 ;  /* 0x00001003ff0075a7 */ /* 0x000ea40008001106 */
[----:B--2---:R-:W-:Y:S05]  /*2570*/  @!P0 BRA `(.L_x_36) ;  /* 0x0000009000f48947 */ /* 0x004fea0003800000 */
.L_x_35:
[----:B------:R2:W-:Y:S01]  /*2580*/  @P4 SYNCS.ARRIVE.TRANS64 RZ, [UR6], R2 ;  /* 0x00000002ffff49a7 */ /* 0x0005e20008000006 */
[----:B------:R-:W-:-:S04]  /*2590*/  ULOP3.LUT UR4, UR53, 0x2, URZ, 0xfc, !UPT ;  /* 0x0000000235047892 */ /* 0x000fc8000f8efcff */
[----:B------:R-:W-:-:S09]  /*25a0*/  UISETP.NE.AND UP0, UPT, UR4, 0x2, UPT ;  /* 0x000000020400788c */ /* 0x000fd2000bf05270 */
[----:B------:R-:W-:Y:S05]  /*25b0*/  BRA.U UP0, `(.L_x_37) ;  /* 0x0000000100047547 */ /* 0x000fea000b800000 */
[----:B------:R-:W-:Y:S05]  /*25c0*/  BPT.TRAP 0x1 ;  /* 0x000000040000795c */ /* 0x000fea0000300000 */
.L_x_37:
[----:B------:R-:W-:Y:S04]  /*25d0*/  BSSY.RECONVERGENT B0, `(.L_x_38) ;  /* 0x0000003000007945 */ /* 0x000fe80003800200 */
[----:B------:R-:W-:Y:S05]  /*25e0*/  @!P3 BRA `(.L_x_39) ;  /* 0x000000000004b947 */ /* 0x000fea0003800000 */
[----:B------:R-:W-:Y:S05]  /*25f0*/  BPT.TRAP 0x1 ;  /* 0x000000040000795c */ /* 0x000fea0000300000 */
.L_x_39:
[----:B------:R-:W-:Y:S05]  /*2600*/  BSYNC.RECONVERGENT B0 ;  /* 0x0000000000007941 */ /* 0x000fea0003800200 */
.L_x_38:
        /* <DEDUP_REMOVED lines=15> */
[----:B------:R-:W-:Y:S02]  /*2700*/  USHF.L.U32 UR58, UR21, 0x7, URZ ;  /* 0x00000007153a7899 */ /* 0x000fe400080006ff */
[----:B------:R-:W-:-:S02]  /*2710*/  UIADD3 UR14, UP0, UPT, UR54, 0x180, URZ ;  /* 0x00000180360e7890 */ /* 0x000fc4000ff1e0ff */
[----:B------:R-:W-:Y:S02]  /*2720*/  ULOP3.LUT UR57, UR6, 0xfefffff8, URZ, 0xc0, !UPT ;  /* 0xfefffff806397892 */ /* 0x000fe4000f8ec0ff */
[----:B------:R-:W-:Y:S02]  /*2730*/  UIADD3.X UR5, UPT, UPT, URZ, UR55, URZ, UP1, !UPT ;  /* 0x00000037ff057290 */ /* 0x000fe40008ffe4ff */
[----:B------:R-:W-:Y:S02]  /*2740*/  ULEA UR13, UR13, UR22, 0x2 ;  /* 0x000000160d0d7291 */ /* 0x000fe4000f8e10ff */
[----:B------:R-:W-:Y:S02]  /*2750*/  UIADD3 UR56, UPT, UPT, UR32, 0x8400, URZ ;  /* 0x0000840020387890 */ /* 0x000fe4000fffe0ff */
[----:B------:R-:W-:Y:S02]  /*2760*/  UPRMT UR16, URZ, 0x5410, UR31 ;  /* 0x00005410ff107896 */ /* 0x000fe4000800001f */
[----:B------:R-:W-:-:S02]  /*2770*/  UIADD3 UR50, UPT, UPT, UR58, 0x20, URZ ;  /* 0x000000203a327890 */ /* 0x000fc4000fffe0ff */
[----:B------:R-:W-:Y:S02]  /*2780*/  UIADD3 UR48, UPT, UPT, UR32, 0xc400, URZ ;  /* 0x0000c40020307890 */ /* 0x000fe4000fffe0ff */
[----:B------:R-:W-:Y:S02]  /*2790*/  UIADD3 UR42, UPT, UPT, UR58, 0x40, URZ ;  /* 0x000000403a2a7890 */ /* 0x000fe4000fffe0ff */
[----:B------:R-:W-:Y:S02]  /*27a0*/  UIADD3 UR40, UPT, UPT, UR32, 0x10400, URZ ;  /* 0x0001040020287890 */ /* 0x000fe4000fffe0ff */
[----:B------:R-:W-:Y:S02]  /*27b0*/  UIADD3 UR34, UPT, UPT, UR58, 0x60, URZ ;  /* 0x000000603a227890 */ /* 0x000fe4000fffe0ff */
[----:B------:R-:W-:Y:S02]  /*27c0*/  UIADD3 UR32, UPT, UPT, UR32, 0x14400, URZ ;  /* 0x0001440020207890 */ /* 0x000fe4000fffe0ff */
[----:B------:R-:W-:-:S02]  /*27d0*/  UIADD3.X UR15, UPT, UPT, URZ, UR55, URZ, UP0, !UPT ;  /* 0x00000037ff0f7290 */ /* 0x000fc400087fe4ff */
[----:B------:R-:W-:Y:S02]  /*27e0*/  UPRMT UR23, URZ, 0x5410, UR30 ;  /* 0x00005410ff177896 */ /* 0x000fe4000800001e */
        /* <DEDUP_REMOVED lines=27> */
[----:B------:R4:W-:Y:S01]  /*29a0*/  UTMALDG.3D.MULTICAST.2CTA [UR32], [UR4], UR16, desc[UR46] ;  /* 0x00002e20040073b4 */ /* 0x0009e20008211810 */
[----:B------:R-:W-:Y:S01]  /*29b0*/  UTMALDG.3D.MULTICAST.2CTA [UR24], [UR14], UR23, desc[UR46] ;  /* 0x00002e180e0073b4 */ /* 0x000fe20008211817 */
[----:B------:R2:W-:Y:S01]  /*29c0*/  UTMALDG.3D.MULTICAST.2CTA [UR8], [UR14], UR23, desc[UR46] ;  /* 0x00002e080e0073b4 */ /* 0x0005e20008211817 */
[----:B----4-:R-:W-:-:S09]  /*29d0*/  UIADD3 UR16, UPT, UPT, UR13, 0x2c400, URZ ;  /* 0x0002c4000d107890 */ /* 0x010fd2000fffe0ff */
[----:B------:R4:W-:Y:S01]  /*29e0*/  UTMALDG.3D.MULTICAST.2CTA [UR16], [UR14], UR23, desc[UR46] ;  /* 0x00002e100e0073b4 */ /* 0x0009e20008211817 */
[----:B--2---:R-:W-:Y:S01]  /*29f0*/  UIADD3 UR8, UPT, UPT, UR13, 0x2e400, URZ ;  /* 0x0002e4000d087890 */ /* 0x004fe2000fffe0ff */
[----:B------:R-:W-:-:S08]  /*2a00*/  UMOV UR10, UR34 ;  /* 0x00000022000a7c82 */ /* 0x000fd00008000000 */
[----:B------:R4:W-:Y:S02]  /*2a10*/  UTMALDG.3D.MULTICAST.2CTA [UR8], [UR14], UR23, desc[UR46] ;  /* 0x00002e080e0073b4 */ /* 0x0009e40008211817 */
[----:B----4-:R-:W-:Y:S01]  /*2a20*/  NOP ;  /* 0x0000000000007918 */ /* 0x010fe20000000000 */
.L_x_41:
[----:B------:R-:W-:Y:S05]  /*2a30*/  BSYNC.RECONVERGENT B0 ;  /* 0x0000000000007941 */ /* 0x000fea0003800200 */
.L_x_40:
[----:B------:R-:W-:Y:S01]  /*2a40*/  UIADD3 UR21, UPT, UPT, UR21, 0x1, URZ ;  /* 0x0000000115157890 */ /* 0x000fe2000fffe0ff */
[----:B------:R-:W-:-:S03]  /*2a50*/  UMOV UR7, UR29 ;  /* 0x0000001d00077c82 */ /* 0x000fc60008000000 */
[----:B------:R-:W-:-:S09]  /*2a60*/  UISETP.NE.AND UP0, UPT, UR21, UR45, UPT ;  /* 0x0000002d1500728c */ /* 0x000fd2000bf05270 */
[----:B------:R-:W-:Y:S05]  /*2a70*/  BRA.U UP0, `(.L_x_42) ;  /* 0xfffffff900a87547 */ /* 0x000fea000b83ffff */
.L_x_34:
[C---:B------:R-:W-:Y:S01]  /*2a80*/  LEA R3, R11.reuse, UR22, 0x3 ;  /* 0x000000160b037c11 */ /* 0x040fe2000f8e18ff */
[----:B------:R-:W-:Y:S01]  /*2a90*/  NOP ;  /* 0x0000000000007918 */ /* 0x000fe20000000000 */
[----:B-1----:R-:W-:Y:S02]  /*2aa0*/  SHF.L.U32 R0, R10, 0x1f, RZ ;  /* 0x0000001f0a007819 */ /* 0x002fe400000006ff */
[----:B------:R-:W-:Y:S02]  /*2ab0*/  LEA R4, R11, UR22, 0x4 ;  /* 0x000000160b047c11 */ /* 0x000fe4000f8e20ff */
[----:B------:R-:W1:Y:S02]  /*2ac0*/  SYNCS.PHASECHK.TRANS64.TRYWAIT P0, [R3+URZ+0x70], R0 ;  /* 0x00007000030075a7 */ /* 0x000e6400080011ff */
[----:B-1----:R-:W-:Y:S05]  /*2ad0*/  @!P0 BRA `(.L_x_43) ;  /* 0x0000008c00b48947 */ /* 0x002fea0003800000 */
.L_x_190:
[----:B------:R-:W4:Y:S01]  /*2ae0*/  LDS.128 R4, [R4+0x100] ;  /* 0x0001000004047984 */ /* 0x000f220000000c00 */
[----:B------:R-:W-:Y:S01]  /*2af0*/  UISETP.GE.AND UP0, UPT, UR39, 0x1, UPT ;  /* 0x000000012700788c */ /* 0x000fe2000bf06270 */
[----:B------:R-:W-:Y:S01]  /*2b00*/  @!PT LDS RZ, [RZ] ;  /* 0x00000000fffff984 */ /* 0x000fe20000000800 */
[----:B------:R-:W-:Y:S01]  /*2b10*/  @!PT LDS RZ, [RZ] ;  /* 0x00000000fffff984 */ /* 0x000fe20000000800 */
[----:B------:R-:W-:Y:S01]  /*2b20*/  @!PT LDS RZ, [RZ] ;  /* 0x00000000fffff984 */ /* 0x000fe20000000800 */
[----:B------:R-:W-:Y:S01]  /*2b30*/  @!PT LDS RZ, [RZ] ;  /* 0x00000000fffff984 */ /* 0x000fe20000000800 */
[----:B------:R1:W-:Y:S06]  /*2b40*/  MEMBAR.ALL.CTA ;  /* 0x0000000000007992 */ /* 0x0003ec0000008000 */
[----:B-1----:R-:W1:Y:S01]  /*2b50*/  FENCE.VIEW.ASYNC.S ;  /* 0x00000000000073c6 */ /* 0x002e620000000000 */
[----:B----4-:R-:W-:-:S13]  /*2b60*/  LOP3.LUT P0, RZ, R6, 0x1, RZ, 0xc0, !PT ;  /* 0x0000000106ff7812 */ /* 0x010fda000780c0ff */
[----:B-1----:R-:W-:Y:S01]  /*2b70*/  VOTEU.ANY UP1, P0 ;  /* 0x0000000000ff7886 */ /* 0x002fe20000020100 */
[----:B------:R-:W-:-:S13]  /*2b80*/  PLOP3.LUT P0, PT, PT, PT, UP1, 0x80, 0x8 ;  /* 0x000000000008781c */ /* 0x000fda0003f0f018 */
[----:B------:R-:W-:Y:S02]  /*2b90*/  @P0 LOP3.LUT R0, R5, 0xffff, RZ, 0xc0, !PT ;  /* 0x0000ffff05000812 */ /* 0x000fe400078ec0ff */
[----:B--2---:R-:W-:Y:S02]  /*2ba0*/  @P0 MOV R2, R4 ;  /* 0x0000000400020202 */ /* 0x004fe40000000f00 */
[----:B------:R-:W-:Y:S01]  /*2bb0*/  @P0 R2UR UR5, R0 ;  /* 0x00000000000502ca */ /* 0x000fe200000e0000 */
[----:B------:R-:W-:Y:S01]  /*2bc0*/  VIADD R0, R3, 0x80 ;  /* 0x0000008003007836 */ /* 0x000fe20000000000 */
[----:B------:R-:W-:Y:S02]  /*2bd0*/  @P0 SHF.R.U32.HI R4, RZ, 0x10, R5 ;  /* 0x00000010ff040819 */ /* 0x000fe40000011605 */
[----:B------:R-:W-:Y:S02]  /*2be0*/  @P0 R2UR UR6, R2 ;  /* 0x00000000020602ca */ /* 0x000fe400000e0000 */
[----:B------:R-:W-:-:S02]  /*2bf0*/  PRMT R0, RZ, 0x654, R0 ;  /* 0x00000654ff007816 */ /* 0x000fc40000000000 */
[----:B------:R-:W-:Y:S02]  /*2c00*/  @P0 R2UR UR4, R4 ;  /* 0x00000000040402ca */ /* 0x000fe400000e0000 */
[----:B------:R1:W-:Y:S03]  /*2c10*/  SYNCS.ARRIVE.TRANS64.RED.A1T0 RZ, [R0+URZ], RZ ;  /* 0x000000ff00ff79a7 */ /* 0x0003e600081004ff */
[----:B------:R-:W-:-:S04]  /*2c20*/  @UP1 UMOV UR62, UR5 ;  /* 0x00000005003e1c82 */ /* 0x000fc80008000000 */
[----:B------:R-:W-:-:S04]  /*2c30*/  @UP1 UMOV UR63, UR6 ;  /* 0x00000006003f1c82 */ /* 0x000fc80008000000 */
[----:B------:R-:W-:Y:S01]  /*2c40*/  @UP1 UMOV UR60, UR4 ;  /* 0x00000004003c1c82 */ /* 0x000fe20008000000 */
[----:B------:R-:W-:Y:S05]  /*2c50*/  BRA.U !UP0, `(.L_x_44) ;  /* 0x0000000108d47547 */ /* 0x000fea000b800000 */
[----:B------:R-:W2:Y:S01]  /*2c60*/  LDCU.128 UR12, c[0x0][0xb10] ;  /* 0x00016200ff0c77ac */ /* 0x000ea20008000c00 */
[----:B------:R-:W4:Y:S01]  /*2c70*/  LDCU UR21, c[0x0][0xb20] ;  /* 0x00016400ff1577ac */ /* 0x000f220008000800 */
[----:B------:R-:W3:Y:S01]  /*2c80*/  LDCU UR20, c[0x0][0xb0c] ;  /* 0x00016180ff1477ac */ /* 0x000ee20008000800 */
[----:B------:R-:W1:Y:S01]  /*2c90*/  LDCU.64 UR8, c[0x0][0xb28] ;  /* 0x00016500ff0877ac */ /* 0x000e620008000a00 */
[----:B------:R-:W-:Y:S02]  /*2ca0*/  UISETP.NE.AND UP3, UPT, UR39, 0x1, UPT ;  /* 0x000000012700788c */ /* 0x000fe4000bf65270 */
[----:B--2---:R-:W-:Y:S02]  /*2cb0*/  UIMAD.WIDE.U32 UR6, UR64, UR15, URZ ;  /* 0x0000000f400672a5 */ /* 0x004fe4000f8e00ff */
[----:B------:R-:W-:Y:S02]  /*2cc0*/  UIMAD.WIDE.U32 UR4, UR65, UR12, URZ ;  /* 0x0000000c410472a5 */ /* 0x000fe4000f8e00ff */
[----:B------:R-:W-:-:S02]  /*2cd0*/  UISETP.NE.AND UP0, UPT, UR14, 0x1, UPT ;  /* 0x000000010e00788c */ /* 0x000fc4000bf05270 */
[----:B------:R-:W-:Y:S01]  /*2ce0*/  UIMAD.WIDE.U32 UR18, UR62, UR15, URZ ;  /* 0x0000000f3e1272a5 */ /* 0x000fe2000f8e00ff */
[----:B------:R-:W-:Y:S02]  /*2cf0*/  UMOV UR6, UR7 ;  /* 0x0000000700067c82 */ /* 0x000fe40008000000 */
[----:B------:R-:W-:Y:S01]  /*2d00*/  UMOV UR4, UR5 ;  /* 0x0000000500047c82 */ /* 0x000fe20008000000 */
[----:B----4-:R-:W-:Y:S02]  /*2d10*/  USHF.R.U32.HI UR6, URZ, UR21, UR6 ;  /* 0x00000015ff067299 */ /* 0x010fe40008011606 */
[----:B---3--:R-:W-:Y:S02]  /*2d20*/  UISETP.NE.AND UP2, UPT, UR20, 0x1, UPT ;  /* 0x000000011400788c */ /* 0x008fe4000bf45270 */
[----:B------:R-:W-:Y:S02]  /*2d30*/  USHF.R.U32.HI UR4, URZ, UR13, UR4 ;  /* 0x0000000dff047299 */ /* 0x000fe40008011604 */
[----:B------:R-:W-:-:S02]  /*2d40*/  USEL UR5, UR64, UR6, !UP0 ;  /* 0x0000000640057287 */ /* 0x000fc4000c000000 */
[----:B------:R-:W-:Y:S02]  /*2d50*/  USEL UR6, UR65, UR4, !UP2 ;  /* 0x0000000441067287 */ /* 0x000fe4000d000000 */
[----:B-1----:R-:W-:Y:S01]  /*2d60*/  UIMAD.WIDE.U32 UR10, UR5, UR8, URZ ;  /* 0x00000008050a72a5 */ /* 0x002fe2000f8e00ff */
[----:B------:R-:W-:Y:S01]  /*2d70*/  UMOV UR4, UR19 ;  /* 0x0000001300047c82 */ /* 0x000fe20008000000 */
[----:B------:R-:W-:Y:S02]  /*2d80*/  UIMAD.WIDE.U32 UR16, UR63, UR12, URZ ;  /* 0x0000000c3f1072a5 */ /* 0x000fe4000f8e00ff */
[----:B------:R-:W-:-:S03]  /*2d90*/  UIMAD.WIDE.U32 UR18, UR6, UR8, URZ ;  /* 0x00000008061272a5 */ /* 0x000fc6000f8e00ff */
[----:B------:R-:W-:Y:S01]  /*2da0*/  UMOV UR10, UR11 ;  /* 0x0000000b000a7c82 */ /* 0x000fe20008000000 */
[----:B------:R-:W-:Y:S02]  /*2db0*/  USHF.R.U32.HI UR4, URZ, UR21, UR4 ;  /* 0x00000015ff047299 */ /* 0x000fe40008011604 */
[----:B------:R-:W-:Y:S01]  /*2dc0*/  @UP3 USHF.R.U32.HI UR5, URZ, UR9, UR10 ;  /* 0x00000009ff053299 */ /* 0x000fe2000801160a */
[----:B------:R-:W-:Y:S01]  /*2dd0*/  UMOV UR16, UR17 ;  /* 0x0000001100107c82 */ /* 0x000fe20008000000 */
[----:B------:R-:W-:Y:S01]  /*2de0*/  UMOV UR18, UR19 ;  /* 0x0000001300127c82 */ /* 0x000fe20008000000 */
[----:B------:R-:W-:Y:S02]  /*2df0*/  USHF.R.U32.HI UR13, URZ, UR13, UR16 ;  /* 0x0000000dff0d7299 */ /* 0x000fe40008011610 */
[----:B------:R-:W-:Y:S02]  /*2e00*/  USEL UR4, UR62, UR4, !UP0 ;  /* 0x000000043e047287 */ /* 0x000fe4000c000000 */
[----:B------:R-:W-:-:S02]  /*2e10*/  @UP3 USHF.R.U32.HI UR6, URZ, UR9, UR18 ;  /* 0x00000009ff063299 */ /* 0x000fc40008011612 */
[----:B------:R-:W-:Y:S02]  /*2e20*/  UIMAD UR7, UR39, UR5, URZ ;  /* 0x00000005270772a4 */ /* 0x000fe4000f8e02ff */
[----:B------:R-:W-:Y:S02]  /*2e30*/  USEL UR5, UR63, UR13, !UP2 ;  /* 0x0000000d3f057287 */ /* 0x000fe4000d000000 */
[----:B------:R-:W-:Y:S02]  /*2e40*/  UIMAD UR10, UR39, UR6, URZ ;  /* 0x00000006270a72a4 */ /* 0x000fe4000f8e02ff */
[----:B------:R-:W-:Y:S02]  /*2e50*/  UISETP.GE.AND UP0, UPT, UR4, UR7, UPT ;  /* 0x000000070400728c */ /* 0x000fe4000bf06270 */
[----:B------:R-:W-:Y:S02]  /*2e60*/  UIMAD.WIDE.U32 UR12, UR4, UR8, URZ ;  /* 0x00000008040c72a5 */ /* 0x000fe4000f8e00ff */
[----:B------:R-:W-:-:S02]  /*2e70*/  UISETP.GE.OR UP0, UPT, UR5, UR10, UP0 ;  /* 0x0000000a0500728c */ /* 0x000fc40008706670 */
        /* <DEDUP_REMOVED lines=19> */
.L_x_44:
[----:B------:R-:W2:Y:S02]  /*2fb0*/  LDCU UR4, c[0x0][0xb30] ;  /* 0x00016600ff0477ac */ /* 0x000ea40008000800 */
[----:B--2---:R-:W-:-:S09]  /*2fc0*/  UISETP.NE.AND UP0, UPT, UR4, 0x1, UPT ;  /* 0x000000010400788c */ /* 0x004fd2000bf05270 */
[----:B------:R-:W-:Y:S05]  /*2fd0*/  BRA.U UP0, `(.L_x_45) ;  /* 0x0000000100447547 */ /* 0x000fea000b800000 */
[----:B------:R-:W2:Y:S01]  /*2fe0*/  LDCU.128 UR8, c[0x0][0xb10] ;  /* 0x00016200ff0877ac */ /* 0x000ea20008000c00 */
[----:B------:R-:W4:Y:S01]  /*2ff0*/  LDCU UR12, c[0x0][0xb0c] ;  /* 0x00016180ff0c77ac */ /* 0x000f220008000800 */
[----:B------:R-:W1:Y:S01]  /*3000*/  LDCU UR13, c[0x0][0xb20] ;  /* 0x00016400ff0d77ac */ /* 0x000e620008000800 */
[----:B--2---:R-:W-:Y:S02]  /*3010*/  UIMAD.WIDE.U32 UR6, UR63, UR8, URZ ;  /* 0x000000083f0672a5 */ /* 0x004fe4000f8e00ff */
[----:B------:R-:W-:Y:S02]  /*3020*/  UIMAD.WIDE.U32 UR4, UR62, UR11, URZ ;  /* 0x0000000b3e0472a5 */ /* 0x000fe4000f8e00ff */
[----:B----4-:R-:W-:Y:S02]  /*3030*/  UISETP.NE.AND UP2, UPT, UR12, 0x1, UPT ;  /* 0x000000010c00788c */ /* 0x010fe4000bf45270 */
[----:B------:R-:W-:Y:S01]  /*3040*/  UISETP.NE.AND UP0, UPT, UR10, 0x1, UPT ;  /* 0x000000010a00788c */ /* 0x000fe2000bf05270 */
[----:B------:R-:W-:-:S02]  /*3050*/  UMOV UR6, UR7 ;  /* 0x0000000700067c82 */ /* 0x000fc40008000000 */
[----:B------:R-:W-:Y:S01]  /*3060*/  UMOV UR4, UR5 ;  /* 0x0000000500047c82 */ /* 0x000fe20008000000 */
[----:B------:R-:W-:Y:S02]  /*3070*/  USHF.R.U32.HI UR9, URZ, UR9, UR6 ;  /* 0x00000009ff097299 */ /* 0x000fe40008011606 */
[----:B-1----:R-:W-:Y:S02]  /*3080*/  USHF.R.U32.HI UR4, URZ, UR13, UR4 ;  /* 0x0000000dff047299 */ /* 0x002fe40008011604 */
[----:B------:R-:W-:Y:S02]  /*3090*/  USEL UR5, UR63, UR9, !UP2 ;  /* 0x000000093f057287 */ /* 0x000fe4000d000000 */
[----:B------:R-:W-:-:S04]  /*30a0*/  USEL UR4, UR62, UR4, !UP0 ;  /* 0x000000043e047287 */ /* 0x000fc8000c000000 */
[----:B------:R-:W-:Y:S02]  /*30b0*/  UIADD3 UR6, UPT, UPT, UR5, -UR4, URZ ;  /* 0x8000000405067290 */ /* 0x000fe4000fffe0ff */
[----:B------:R-:W-:Y:S02]  /*30c0*/  UIADD3 UR4, UPT, UPT, -UR5, UR4, URZ ;  /* 0x0000000405047290 */ /* 0x000fe4000fffe1ff */
[----:B------:R-:W-:Y:S02]  /*30d0*/  UIMAD UR62, UR6, UR10, UR62 ;  /* 0x0000000a063e72a4 */ /* 0x000fe4000f8e023e */
[----:B------:R-:W-:-:S12]  /*30e0*/  UIMAD UR63, UR4, UR12, UR63 ;  /* 0x0000000c043f72a4 */ /* 0x000fd8000f8e023f */
.L_x_45:
[----:B------:R-:W-:Y:S01]  /*30f0*/  VIADD R11, R11, 0x1 ;  /* 0x000000010b0b7836 */ /* 0x000fe20000000000 */
[----:B------:R-:W-:Y:S02]  /*3100*/  R2UR UR5, R58 ;  /* 0x000000003a0572ca */ /* 0x000fe400000e0000 */
[----:B------:R-:W-:Y:S02]  /*3110*/  R2UR UR4, R57 ;  /* 0x00000000390472ca */ /* 0x000fe400000e0000 */
[C---:B------:R-:W-:Y:S02]  /*3120*/  ISETP.NE.AND P0, PT, R11.reuse, 0x2, PT ;  /* 0x000000020b00780c */ /* 0x040fe40003f05270 */
[----:B------:R-:W-:Y:S02]  /*3130*/  PLOP3.LUT P2, PT, PT, PT, PT, 0x80, 0x8 ;  /* 0x000000000008781c */ /* 0x000fe40003f4f070 */
[----:B-1----:R-:W-:Y:S02]  /*3140*/  SEL R0, RZ, 0x1, P0 ;  /* 0x00000001ff007807 */ /* 0x002fe40000000000 */
[----:B------:R-:W-:-:S02]  /*3150*/  SEL R11, R11, RZ, P0 ;  /* 0x000000ff0b0b7207 */ /* 0x000fc40000000000 */
[----:B------:R-:W-:Y:S01]  /*3160*/  LOP3.LUT R10, R10, R0, RZ, 0x3c, !PT ;  /* 0x000000000a0a7212 */ /* 0x000fe200078e3cff */
[----:B------:R-:W-:Y:S02]  /*3170*/  UIADD3 UR16, UPT, UPT, UR63, UR5, URZ ;  /* 0x000000053f107290 */ /* 0x000fe4000fffe0ff */
[----:B------:R-:W-:Y:S01]  /*3180*/  UIADD3 UR20, UPT, UPT, UR62, UR4, URZ ;  /* 0x000000043e147290 */ /* 0x000fe2000fffe0ff */
[----:B------:R-:W-:Y:S11]  /*3190*/  BRA.U UP1, `(.L_x_46) ;  /* 0xffffffe901d87547 */ /* 0x000ff6000b83ffff */
[----:B------:R-:W-:Y:S01]  /*31a0*/  UIADD3 UR22, UPT, UPT, UR22, 0x10, URZ ;  /* 0x0000001016167890 */ /* 0x000fe2000fffe0ff */
[----:B------:R-:W-:-:S03]  /*31b0*/  SHF.L.U32 R2, R12, 0x1f, RZ ;  /* 0x0000001f0c027819 */ /* 0x000fc600000006ff */
[----:B------:R-:W-:-:S09]  /*31c0*/  ULEA UR4, UR29, UR22, 0x3 ;  /* 0x000000161d047291 */ /* 0x000fd2000f8e18ff */
[----:B------:R-:W1:Y:S02]  /*31d0*/  SYNCS.PHASECHK.TRANS64.TRYWAIT P0, [UR4], R2 ;  /* 0x00000002ff0075a7 */ /* 0x000e640008001104 */
[----:B-1----:R-:W-:Y:S05]  /*31e0*/  @!P0 BRA `(.L_x_47) ;  /* 0x0000008800048947 */ /* 0x002fea0003800000 */
.L_x_192:
[----:B------:R-:W-:-:S04]  /*31f0*/  UIADD3 UR4, UPT, UPT, UR29, 0x1, URZ ;  /* 0x000000011d047890 */ /* 0x000fc8000fffe0ff */
[----:B------:R-:W-:-:S04]  /*3200*/  UISETP.NE.AND UP0, UPT, UR4, 0x2, UPT ;  /* 0x000000020400788c */ /* 0x000fc8000bf05270 */
[----:B------:R-:W-:Y:S02]  /*3210*/  USEL UR5, URZ, 0x1, UP0 ;  /* 0x00000001ff057887 */ /* 0x000fe40008000000 */
[----:B------:R-:W-:-:S04]  /*3220*/  USEL UR4, UR4, URZ, UP0 ;  /* 0x000000ff04047287 */ /* 0x000fc80008000000 */
[----:B------:R-:W-:Y:S01]  /*3230*/  ULEA UR4, UR4, UR22, 0x3 ;  /* 0x0000001604047291 */ /* 0x000fe2000f8e18ff */
[----:B-1----:R-:W-:-:S04]  /*3240*/  LOP3.LUT R2, R12, UR5, RZ, 0x3c, !PT ;  /* 0x000000050c027c12 */ /* 0x002fc8000f8e3cff */
[----:B------:R-:W-:Y:S01]  /*3250*/  SHF.L.U32 R2, R2, 0x1f, RZ ;  /* 0x0000001f02027819 */ /* 0x000fe200000006ff */
[----:B------:R-:W-:-:S07]  /*3260*/  IMAD.U32 R0, RZ, RZ, UR4 ;  /* 0x00000004ff007e24 */ /* 0x000fce000f8e00ff */
.L_x_48:
[----:B-1----:R1:W2:Y:S02]  /*3270*/  SYNCS.PHASECHK.TRANS64.TRYWAIT P0, [R0+URZ], R2 ;  /* 0x00000002000075a7 */ /* 0x0022a400080011ff */
[----:B--2---:R-:W-:Y:S05]  /*3280*/  @!P0 NANOSLEEP.SYNCS 0x989680 ;  /* 0x009896800000895d */ /* 0x004fea0003900000 */
[----:B------:R-:W2:Y:S02]  /*3290*/  @!P0 SYNCS.PHASECHK.TRANS64 P0, [R0+URZ], R2 ;  /* 0x00000002000085a7 */ /* 0x000ea400080010ff */
[----:B--2---:R-:W-:Y:S05]  /*32a0*/  @P0 EXIT ;  /* 0x000000000000094d */ /* 0x004fea0003800000 */
[----:B------:R-:W-:Y:S05]  /*32b0*/  BRA `(.L_x_48) ;  /* 0xfffffffc00ec7947 */ /* 0x000fea000383ffff */
.L_x_22:
[----:B------:R-:W-:-:S13]  /*32c0*/  R2UR UR4, R59 ;  /* 0x000000003b0472ca */ /* 0x000fda00000e0000 */
[----:B------:R-:W-:-:S04]  /*32d0*/  UISETP.NE.AND UP0, UPT, UR4, URZ, UPT ;  /* 0x000000ff0400728c */ /* 0x000fc8000bf05270 */
[----:B------:R-:W-:-:S09]  /*32e0*/  UISETP.NE.OR UP0, UPT, UR21, 0x1, UP0 ;  /* 0x000000011500788c */ /* 0x000fd20008705670 */
[----:B------:R-:W-:Y:S05]  /*32f0*/  BRA.U UP0, `(.L_x_49) ;  /* 0x0000000500507547 */ /* 0x000fea000b800000 */
[----:B------:R-:W-:Y:S01]  /*3300*/  R2UR UR4, R59 ;  /* 0x000000003b0472ca */ /* 0x000fe200000e0000 */
[----:B------:R-:W-:Y:S01]  /*3310*/  IMAD.MOV.U32 R12, RZ, RZ, 0x1 ;  /* 0x00000001ff0c7424 */ /* 0x000fe200078e00ff */
[----:B------:R-:W-:Y:S02]  /*3320*/  ISETP.GE.U32.AND P2, PT, R5, 0x10, PT ;  /* 0x000000100500780c */ /* 0x000fe40003f46070 */
[----:B------:R-:W-:Y:S01]  /*3330*/  CS2R R6, SRZ ;  /* 0x0000000000067805 */ /* 0x000fe2000001ff00 */
[----:B------:R-:W-:Y:S01]  /*3340*/  IMAD.MOV.U32 R3, RZ, RZ, RZ ;  /* 0x000000ffff037224 */ /* 0x000fe200078e00ff */
[----:B------:R-:W-:Y:S01]  /*3350*/  UMOV UR6, 0x400 ;  /* 0x0000040000067882 */ /* 0x000fe20000000000 */
[----:B------:R-:W-:Y:S01]  /*3360*/  IMAD.MOV.U32 R4, RZ, RZ, RZ ;  /* 0x000000ffff047224 */ /* 0x000fe200078e00ff */
[----:B------:R-:W-:-:S05]  /*3370*/  UMOV UR5, URZ ;  /* 0x000000ff00057c82 */ /* 0x000fca0008000000 */
[----:B------:R-:W-:-:S12]  /*3380*/  ULEA UR6, UR4, UR6, 0x18 ;  /* 0x0000000604067291 */ /* 0x000fd8000f8ec0ff */
.L_x_53:
[----:B------:R-:W-:Y:S02]  /*3390*/  LEA R0, R3, UR6, 0x3 ;  /* 0x0000000603007c11 */ /* 0x000fe4000f8e18ff */
[----:B------:R-:W-:-:S03]  /*33a0*/  SHF.L.U32 R8, R4, 0x1f, RZ ;  /* 0x0000001f04087819 */ /* 0x000fc600000006ff */
[----:B------:R-:W-:Y:S01]  /*33b0*/  VIADD R9, R0, 0xe0 ;  /* 0x000000e000097836 */ /* 0x000fe20000000000 */
[----:B------:R-:W1:Y:S02]  /*33c0*/  SYNCS.PHASECHK.TRANS64.TRYWAIT P0, [R0+URZ+0xd0], R8 ;  /* 0x0000d008000075a7 */ /* 0x000e6400080011ff */
[----:B-1----:R-:W-:Y:S05]  /*33d0*/  @!P0 BRA `(.L_x_50) ;  /* 0x0000008400a08947 */ /* 0x002fea0003800000 */
.L_x_193:
[----:B------:R-:W-:Y:S01]  /*33e0*/  ULEA UR4, UR5, UR6, 0x3 ;  /* 0x0000000605047291 */ /* 0x000fe2000f8e18ff */
[----:B-1----:R-:W-:Y:S01]  /*33f0*/  PRMT R0, RZ, 0x654, R9 ;  /* 0x00000654ff007816 */ /* 0x002fe20000000009 */
[----:B------:R-:W-:Y:S01]  /*3400*/  @!P2 IMAD.MOV.U32 R8, RZ, RZ, 0x10 ;  /* 0x00000010ff08a424 */ /* 0x000fe200078e00ff */
[----:B------:R-:W-:Y:S01]  /*3410*/  SHF.L.U32 R9, R12, 0x1f, RZ ;  /* 0x0000001f0c097819 */ /* 0x000fe200000006ff */
[----:B------:R-:W-:Y:S01]  /*3420*/  UIADD3 UR7, UPT, UPT, UR4, 0x70, URZ ;  /* 0x0000007004077890 */ /* 0x000fe2000fffe0ff */
[----:B------:R1:W-:Y:S05]  /*3430*/  SYNCS.ARRIVE.TRANS64.RED.A1T0 RZ, [R0+URZ], RZ ;  /* 0x000000ff00ff79a7 */ /* 0x0003ea00081004ff */
[----:B------:R-:W-:Y:S01]  /*3440*/  IMAD.U32 R10, RZ, RZ, UR7 ;  /* 0x00000007ff0a7e24 */ /* 0x000fe2000f8e00ff */
[----:B------:R-:W2:Y:S04]  /*3450*/  SYNCS.PHASECHK.TRANS64.TRYWAIT P0, [UR4+0x80], R9 ;  /* 0x00008009ff0075a7 */ /* 0x000ea80008001104 */
[----:B------:R-:W-:Y:S01]  /*3460*/  PRMT R10, R5, 0x654, R10 ;  /* 0x00000654050a7816 */ /* 0x000fe2000000000a */
[----:B-12---:R-:W-:Y:S06]  /*3470*/  @!P0 BRA `(.L_x_51) ;  /* 0x00000084008c8947 */ /* 0x006fec0003800000 */
.L_x_195:
[----:B------:R-:W-:Y:S01]  /*3480*/  ULEA UR8, UR5, UR6, 0x4 ;  /* 0x0000000605087291 */ /* 0x000fe2000f8e20ff */
[----:B------:R-:W-:Y:S01]  /*3490*/  SEL R2, R10, R2, !P2 ;  /* 0x000000020a027207 */ /* 0x000fe20005000000 */
[----:B------:R-:W-:Y:S01]  /*34a0*/  UIADD3 UR9, UPT, UPT, UR4, 0x70, URZ ;  /* 0x0000007004097890 */ /* 0x000fe2000fffe0ff */
[----:B-1----:R-:W-:Y:S01]  /*34b0*/  LEA R0, R7, UR6, 0x3 ;  /* 0x0000000607007c11 */ /* 0x002fe2000f8e18ff */
[----:B------:R-:W-:Y:S01]  /*34c0*/  UIADD3 UR8, UPT, UPT, UR8, 0x100, URZ ;  /* 0x0000010008087890 */ /* 0x000fe2000fffe0ff */
[----:B------:R1:W-:Y:S01]  /*34d0*/  @!P2 SYNCS.ARRIVE.TRANS64.RED RZ, [R2+URZ], R8 ;  /* 0x0000000802ffa9a7 */ /* 0x0003e200080004ff */
[----:B------:R-:W-:Y:S01]  /*34e0*/  UIADD3 UR4, UPT, UPT, UR5, 0x1, URZ ;  /* 0x0000000105047890 */ /* 0x000fe2000fffe0ff */
[----:B------:R-:W-:-:S03]  /*34f0*/  VIADD R3, R3, 0x1 ;  /* 0x0000000103037836 */ /* 0x000fc60000000000 */
[----:B------:R-:W-:Y:S02]  /*3500*/  UISETP.NE.AND UP0, UPT, UR4, 0x2, UPT ;  /* 0x000000020400788c */ /* 0x000fe4000bf05270 */
[----:B------:R-:W-:Y:S01]  /*3510*/  ISETP.NE.AND P0, PT, R3, 0x2, PT ;  /* 0x000000020300780c */ /* 0x000fe20003f05270 */
[----:B------:R-:W-:Y:S06]  /*3520*/  UGETNEXTWORKID.BROADCAST [UR8], [UR9] ;  /* 0x00000000080073ca */ /* 0x000fec0008000100 */
[----:B------:R-:W-:Y:S02]  /*3530*/  USEL UR7, URZ, 0x1, UP0 ;  /* 0x00000001ff077887 */ /* 0x000fe40008000000 */
[----:B------:R-:W-:-:S04]  /*3540*/  USEL UR5, UR4, URZ, UP0 ;  /* 0x000000ff04057287 */ /* 0x000fc80008000000 */
[----:B------:R-:W-:Y:S02]  /*3550*/  LOP3.LUT R12, R12, UR7, RZ, 0x3c, !PT ;  /* 0x000000070c0c7c12 */ /* 0x000fe4000f8e3cff */
[----:B-1----:R-:W-:-:S04]  /*3560*/  SHF.L.U32 R8, R6, 0x1f, RZ ;  /* 0x0000001f06087819 */ /* 0x002fc800000006ff */
[----:B------:R-:W1:Y:S02]  /*3570*/  SYNCS.PHASECHK.TRANS64.TRYWAIT P1, [R0+URZ+0x70], R8 ;  /* 0x00007008000075a7 */ /* 0x000e6400080211ff */
[----:B-1----:R-:W-:Y:S05]  /*3580*/  @!P1 BRA `(.L_x_52) ;  /* 0x0000008400609947 */ /* 0x002fea0003800000 */
.L_x_196:
[----:B-1----:R-:W-:Y:S01]  /*3590*/  LEA R8, R7, UR6, 0x4 ;  /* 0x0000000607087c11 */ /* 0x002fe2000f8e20ff */
[----:B------:R-:W-:Y:S01]  /*35a0*/  VIADD R0, R0, 0x80 ;  /* 0x0000008000007836 */ /* 0x000fe20000000000 */
[----:B------:R-:W-:Y:S01]  /*35b0*/  SEL R3, R3, RZ, P0 ;  /* 0x000000ff03037207 */ /* 0x000fe20000000000 */
[----:B------:R-:W-:-:S03]  /*35c0*/  VIADD R7, R7, 0x1 ;  /* 0x0000000107077836 */ /* 0x000fc60000000000 */
[----:B------:R-:W1:Y:S01]  /*35d0*/  LDS.128 R8, [R8+0x100] ;  /* 0x0001000008087984 */ /* 0x000e620000000c00 */
[----:B------:R-:W-:Y:S02]  /*35e0*/  PRMT R0, RZ, 0x654, R0 ;  /* 0x00000654ff007816 */ /* 0x000fe40000000000 */
[C---:B------:R-:W-:Y:S01]  /*35f0*/  ISETP.NE.AND P1, PT, R7.reuse, 0x2, PT ;  /* 0x000000020700780c */ /* 0x040fe20003f25270 */
[----:B------:R-:W-:Y:S01]  /*3600*/  @!PT LDS RZ, [RZ] ;  /* 0x00000000fffff984 */ /* 0x000fe20000000800 */
[----:B------:R-:W-:Y:S01]  /*3610*/  @!PT LDS RZ, [RZ] ;  /* 0x00000000fffff984 */ /* 0x000fe20000000800 */
[----:B------:R-:W-:Y:S01]  /*3620*/  @!PT LDS RZ, [RZ] ;  /* 0x00000000fffff984 */ /* 0x000fe20000000800 */
[----:B------:R-:W-:Y:S01]  /*3630*/  @!PT LDS RZ, [RZ] ;  /* 0x00000000fffff984 */ /* 0x000fe20000000800 */
[----:B------:R2:W-:Y:S06]  /*3640*/  MEMBAR.ALL.CTA ;  /* 0x0000000000007992 */ /* 0x0005ec0000008000 */
[----:B--2---:R-:W2:Y:S01]  /*3650*/  FENCE.VIEW.ASYNC.S ;  /* 0x00000000000073c6 */ /* 0x004ea20000000000 */
[----:B------:R-:W-:Y:S01]  /*3660*/  SEL R7, R7, RZ, P1 ;  /* 0x000000ff07077207 */ /* 0x000fe20000800000 */
[----:B--2---:R2:W-:Y:S01]  /*3670*/  SYNCS.ARRIVE.TRANS64.RED.A1T0 RZ, [R0+URZ], RZ ;  /* 0x000000ff00ff79a7 */ /* 0x0045e200081004ff */
[----:B-1----:R-:W-:-:S02]  /*3680*/  LOP3.LUT P3, RZ, R10, 0x1, RZ, 0xc0, !PT ;  /* 0x000000010aff7812 */ /* 0x002fc4000786c0ff */
[----:B------:R-:W-:-:S04]  /*3690*/  SEL R8, RZ, 0x1, P1 ;  /* 0x00000001ff087807 */ /* 0x000fc80000800000 */
[----:B------:R-:W-:Y:S02]  /*36a0*/  LOP3.LUT R6, R6, R8, RZ, 0x3c, !PT ;  /* 0x0000000806067212 */ /* 0x000fe400078e3cff */
[----:B--2---:R-:W-:-:S04]  /*36b0*/  SEL R0, RZ, 0x1, P0 ;  /* 0x00000001ff007807 */ /* 0x004fc80000000000 */
[----:B------:R-:W-:Y:S01]  /*36c0*/  LOP3.LUT R4, R4, R0, RZ, 0x3c, !PT ;  /* 0x0000000004047212 */ /* 0x000fe200078e3cff */
[----:B------:R-:W-:Y:S06]  /*36d0*/  @P3 BRA `(.L_x_53) ;  /* 0xfffffffc002c3947 */ /* 0x000fec000383ffff */
[----:B------:R-:W-:Y:S01]  /*36e0*/  ULEA UR4, UR5, UR6, 0x3 ;  /* 0x0000000605047291 */ /* 0x000fe2000f8e18ff */
[----:B------:R-:W-:-:S08]  /*36f0*/  SHF.L.U32 R2, R12, 0x1f, RZ ;  /* 0x0000001f0c027819 */ /* 0x000fd000000006ff */
[----:B------:R-:W1:Y:S02]  /*3700*/  SYNCS.PHASECHK.TRANS64 P0, [UR4+0x80], R2 ;  /* 0x00008002ff0075a7 */ /* 0x000e640008001004 */
[----:B-1----:R-:W-:Y:S05]  /*3710*/  @P0 BRA `(.L_x_54) ;  /* 0x0000000000080947 */ /* 0x002fea0003800000 */
[----:B------:R-:W1:Y:S02]  /*3720*/  SYNCS.PHASECHK.TRANS64.TRYWAIT P0, [UR4+0x80], R2 ;  /* 0x00008002ff0075a7 */ /* 0x000e640008001104 */
[----:B-1----:R-:W-:Y:S05]  /*3730*/  @!P0 BRA `(.L_x_55) ;  /* 0x0000008400088947 */ /* 0x002fea0003800000 */
.L_x_54:
[----:B------:R-:W-:-:S04]  /*3740*/  UIADD3 UR7, UPT, UPT, UR5, 0x1, URZ ;  /* 0x0000000105077890 */ /* 0x000fc8000fffe0ff */
[----:B------:R-:W-:-:S04]  /*3750*/  UISETP.NE.AND UP0, UPT, UR7, 0x2, UPT ;  /* 0x000000020700788c */ /* 0x000fc8000bf05270 */
[----:B------:R-:W-:Y:S02]  /*3760*/  USEL UR8, URZ, 0x1, UP0 ;  /* 0x00000001ff087887 */ /* 0x000fe40008000000 */
[----:B------:R-:W-:-:S04]  /*3770*/  USEL UR7, UR7, URZ, UP0 ;  /* 0x000000ff07077287 */ /* 0x000fc80008000000 */
[----:B------:R-:W-:Y:S01]  /*3780*/  ULEA UR7, UR7, UR6, 0x3 ;  /* 0x0000000607077291 */ /* 0x000fe2000f8e18ff */
[----:B-1----:R-:W-:-:S04]  /*3790*/  LOP3.LUT R2, R12, UR8, RZ, 0x3c, !PT ;  /* 0x000000080c027c12 */ /* 0x002fc8000f8e3cff */
[----:B------:R-:W-:-:S04]  /*37a0*/  SHF.L.U32 R0, R2, 0x1f, RZ ;  /* 0x0000001f02007819 */ /* 0x000fc800000006ff */
[----:B------:R-:W1:Y:S02]  /*37b0*/  SYNCS.PHASECHK.TRANS64 P0, [UR7+0x80], R0 ;  /* 0x00008000ff0075a7 */ /* 0x000e640008001007 */
[----:B-1----:R-:W-:Y:S05]  /*37c0*/  @P0 EXIT ;  /* 0x000000000000094d */ /* 0x002fea0003800000 */
[----:B------:R-:W-:Y:S02]  /*37d0*/  SHF.L.U32 R2, R2, 0x1f, RZ ;  /* 0x0000001f02027819 */ /* 0x000fe400000006ff */
[----:B------:R-:W-:-:S07]  /*37e0*/  MOV R0, UR7 ;  /* 0x0000000700007c02 */ /* 0x000fce0008000f00 */
.L_x_56:
[----:B-1----:R1:W2:Y:S02]  /*37f0*/  SYNCS.PHASECHK.TRANS64.TRYWAIT P0, [R0+URZ+0x80], R2 ;  /* 0x00008002000075a7 */ /* 0x0022a400080011ff */
[----:B--2---:R-:W-:Y:S05]  /*3800*/  @!P0 NANOSLEEP.SYNCS 0x989680 ;  /* 0x009896800000895d */ /* 0x004fea0003900000 */
[----:B------:R-:W2:Y:S02]  /*3810*/  @!P0 SYNCS.PHASECHK.TRANS64 P0, [R0+URZ+0x80], R2 ;  /* 0x00008002000085a7 */ /* 0x000ea400080010ff */
[----:B--2---:R-:W-:Y:S05]  /*3820*/  @P0 EXIT ;  /* 0x000000000000094d */ /* 0x004fea0003800000 */
[----:B------:R-:W-:Y:S05]  /*3830*/  BRA `(.L_x_56) ;  /* 0xfffffffc00ec7947 */ /* 0x000fea000383ffff */
.L_x_49:
[----:B------:R-:W-:Y:S05]  /*3840*/  BRA.U UP4, `(.L_x_57) ;  /* 0x0000001904507547 */ /* 0x000fea000b800000 */
[----:B------:R-:W-:Y:S01]  /*3850*/  R2UR UR7, R59 ;  /* 0x000000003b0772ca */ /* 0x000fe200000e0000 */
[----:B------:R-:W-:Y:S01]  /*3860*/  UMOV UR4, 0x40 ;  /* 0x0000004000047882 */ /* 0x000fe20000000000 */
[----:B------:R-:W-:Y:S01]  /*3870*/  NOP ;  /* 0x0000000000007918 */ /* 0x000fe20000000000 */
[----:B------:R-:W-:-:S10]  /*3880*/  UMOV UR6, 0x400 ;  /* 0x0000040000067882 */ /* 0x000fd40000000000 */
[----:B------:R-:W-:Y:S02]  /*3890*/  ULEA UR5, UR7, UR4, 0x18 ;  /* 0x0000000407057291 */ /* 0x000fe4000f8ec0ff */
[----:B------:R-:W-:-:S07]  /*38a0*/  ULEA UR6, UR7, UR6, 0x18 ;  /* 0x0000000607067291 */ /* 0x000fce000f8ec0ff */
[----:B------:R-:W1:Y:S02]  /*38b0*/  LDS.U8 R5, [UR5+0x1c] ;  /* 0x00001c05ff057984 */ /* 0x000e640008000000 */
[----:B-1----:R-:W-:-:S13]  /*38c0*/  ISETP.NE.AND P0, PT, R5, RZ, PT ;  /* 0x000000ff0500720c */ /* 0x002fda0003f05270 */
[----:B------:R-:W-:Y:S05]  /*38d0*/  @P0 BRA `(.L_x_58) ;  /* 0x0000000400180947 */ /* 0x000fea0003800000 */
[----:B------:R-:W-:Y:S01]  /*38e0*/  R2UR UR4, R2 ;  /* 0x00000000020472ca */ /* 0x000fe200000e0000 */
[----:B------:R-:W-:-:S12]  /*38f0*/  UIADD3 UR7, UPT, UPT, UR5, 0x8, URZ ;  /* 0x0000000805077890 */ /* 0x000fd8000fffe0ff */
[----:B------:R-:W-:-:S09]  /*3900*/  UISETP.NE.U32.AND UP1, UPT, UR4, 0x1, UPT ;  /* 0x000000010400788c */ /* 0x000fd2000bf25070 */
[----:B------:R-:W-:Y:S05]  /*3910*/  BRA.U !UP1, `(.L_x_59) ;  /* 0x0000000109a47547 */ /* 0x000fea000b800000 */
[----:B------:R-:W-:Y:S01]  /*3920*/  ELECT P0, URZ, PT ;  /* 0x0000000000ff782f */ /* 0x000fe20003800000 */
[----:B------:R-:W-:-:S12]  /*3930*/  BSSY B0, `(.L_x_59) ;  /* 0x0000027000007945 */ /* 0x000fd80003800000 */
[----:B------:R-:W-:Y:S05]  /*3940*/  @!P0 BRA `(.L_x_60) ;  /* 0x0000000000948947 */ /* 0x000fea0003800000 */
[----:B------:R-:W-:-:S05]  /*3950*/  UMOV UR4, 0x10 ;  /* 0x0000001000047882 */ /* 0x000fca0000000000 */
[----:B------:R-:W-:Y:S04]  /*3960*/  DEPBAR.LE SB1, 0x36 ;  /* 0x00009d800000791a */ /* 0x000fe80000000000 */
[----:B------:R-:W1:Y:S02]  /*3970*/  UTCATOMSWS.2CTA.FIND_AND_SET.ALIGN UP0, UR4, UR4 ;  /* 0x00000004000475e3 */ /* 0x000e640008200800 */
[----:B-1----:R-:W-:Y:S01]  /*3980*/  MOV R12, UR4 ;  /* 0x00000004000c7c02 */ /* 0x002fe20008000f00 */
[----:B------:R-:W-:Y:S06]  /*3990*/  BRA.U UP0, `(.L_x_61) ;  /* 0x0000000100187547 */ /* 0x000fec000b800000 */
.L_x_62:
[----:B------:R-:W-:Y:S05]  /*39a0*/  NANOSLEEP 0x64 ;  /* 0x000000640000795d */ /* 0x000fea0003800000 */
[----:B------:R-:W-:-:S05]  /*39b0*/  UMOV UR4, 0x10 ;  /* 0x0000001000047882 */ /* 0x000fca0000000000 */
[----:B------:R-:W-:Y:S04]  /*39c0*/  DEPBAR.LE SB1, 0x36 ;  /* 0x00009d800000791a */ /* 0x000fe80000000000 */
[----:B------:R-:W1:Y:S02]  /*39d0*/  UTCATOMSWS.2CTA.FIND_AND_SET.ALIGN UP0, UR4, UR4 ;  /* 0x00000004000475e3 */ /* 0x000e640008200800 */
[----:B-1----:R-:W-:Y:S01]  /*39e0*/  MOV R12, UR4 ;  /* 0x00000004000c7c02 */ /* 0x002fe20008000f00 */
[----:B------:R-:W-:Y:S05]  /*39f0*/  BRA.U !UP0, `(.L_x_62) ;  /* 0xfffffffd08e87547 */ /* 0x000fea000b83ffff */
.L_x_61:
[----:B------:R-:W1:Y:S01]  /*3a00*/  LDS R8, [UR5+0x10] ;  /* 0x00001005ff087984 */ /* 0x000e620008000800 */
[----:B------:R-:W-:Y:S01]  /*3a10*/  R2UR UR4, R0 ;  /* 0x00000000000472ca */ /* 0x000fe200000e0000 */
[----:B------:R-:W-:-:S04]  /*3a20*/  IMAD.U32 R5, RZ, RZ, UR6 ;  /* 0x00000006ff057e24 */ /* 0x000fc8000f8e00ff */
[----:B------:R-:W-:-:S08]  /*3a30*/  VIADD R5, R5, 0x120 ;  /* 0x0000012005057836 */ /* 0x000fd00000000000 */
[----:B------:R-:W-:Y:S02]  /*3a40*/  MOV R6, UR4 ;  /* 0x0000000400067c02 */ /* 0x000fe40008000f00 */
[----:B-1----:R-:W-:-:S04]  /*3a50*/  SHF.L.U32 R8, R8, 0x1f, RZ ;  /* 0x0000001f08087819 */ /* 0x002fc800000006ff */
[----:B------:R-:W1:Y:S02]  /*3a60*/  SYNCS.PHASECHK.TRANS64.TRYWAIT P0, [UR5+0x8], R8 ;  /* 0x00000808ff0075a7 */ /* 0x000e640008001105 */
[----:B-1----:R-:W-:Y:S05]  /*3a70*/  @P0 BRA `(.L_x_63) ;  /* 0x0000000000080947 */ /* 0x002fea0003800000 */
[----:B------:R-:W1:Y:S02]  /*3a80*/  SYNCS.PHASECHK.TRANS64.TRYWAIT P0, [UR5+0x8], R8 ;  /* 0x00000808ff0075a7 */ /* 0x000e640008001105 */
[----:B-1----:R-:W-:Y:S05]  /*3a90*/  @!P0 BRA `(.L_x_64) ;  /* 0x0000008000488947 */ /* 0x002fea0003800000 */
.L_x_63:
[----:B------:R-:W-:Y:S01]  /*3aa0*/  R2UR UR4, R0 ;  /* 0x00000000000472ca */ /* 0x000fe200000e0000 */
[----:B------:R-:W-:Y:S01]  /*3ab0*/  IMAD.MOV.U32 R10, RZ, RZ, 0xffff ;  /* 0x0000ffffff0a7424 */ /* 0x000fe200078e00ff */
[----:B------:R-:W-:Y:S01]  /*3ac0*/  PRMT R6, R6, 0x654, R5 ;  /* 0x0000065406067816 */ /* 0x000fe20000000005 */
[----:B------:R-:W-:Y:S02]  /*3ad0*/  HFMA2 R5, -RZ, RZ, 0, 5.9604644775390625e-08 ;  /* 0x00000001ff057431 */ /* 0x000fe400000001ff */
[----:B-1----:R-:W-:Y:S02]  /*3ae0*/  IMAD.MOV.U32 R8, RZ, RZ, 0x4 ;  /* 0x00000004ff087424 */ /* 0x002fe400078e00ff */
[----:B------:R-:W-:Y:S01]  /*3af0*/  IMAD.SHL.U32 R11, R12, 0x20, RZ ;  /* 0x000000200c0b7824 */ /* 0x000fe200078e00ff */
[----:B------:R-:W-:-:S05]  /*3b00*/  SHF.L.U32 R10, R10, R12, RZ ;  /* 0x0000000c0a0a7219 */ /* 0x000fca00000006ff */
[----:B------:R-:W-:Y:S01]  /*3b10*/  UPRMT UR4, UR4, 0x654, UR7 ;  /* 0x0000065404047896 */ /* 0x000fe20008000007 */
[----:B------:R-:W-:-:S05]  /*3b20*/  SHF.L.U32 R9, R5, R12, RZ ;  /* 0x0000000c05097219 */ /* 0x000fca00000006ff */
[----:B------:R-:W-:-:S03]  /*3b30*/  MOV R7, UR4 ;  /* 0x0000000400077c02 */ /* 0x000fc60008000f00 */
[----:B------:R1:W-:Y:S01]  /*3b40*/  SYNCS.ARRIVE.TRANS64.RED RZ, [UR4], R8 ;  /* 0x00000008ffff79a7 */ /* 0x0003e20008000404 */
[----:B------:R1:W-:Y:S04]  /*3b50*/  STS [UR6+0x120], R11 ;  /* 0x0001200bff007988 */ /* 0x0003e80008000806 */
[----:B------:R1:W-:Y:S04]  /*3b60*/  STAS [R6.64], R12 ;  /* 0x0000000c06007dbd */ /* 0x0003e8000c0008ff */
[----:B------:R1:W-:Y:S04]  /*3b70*/  ATOMS.OR RZ, [UR5+0x14], R10 ;  /* 0x0000140affff798c */ /* 0x0003e8000b000005 */
[----:B------:R1:W-:Y:S04]  /*3b80*/  ATOMS.OR RZ, [UR5+0x18], R9 ;  /* 0x00001809ffff798c */ /* 0x0003e8000b000005 */
[----:B------:R1:W-:Y:S02]  /*3b90*/  ATOMS.XOR RZ, [UR5+0x10], R5 ;  /* 0x00001005ffff798c */ /* 0x0003e4000b800005 */
.L_x_60:
[----:B------:R-:W-:Y:S05]  /*3ba0*/  BSYNC B0 ;  /* 0x0000000000007941 */ /* 0x000fea0003800000 */
.L_x_59:
[----:B------:R-:W-:Y:S05]  /*3bb0*/  BRA.U UP1, `(.L_x_65) ;  /* 0x0000000101707547 */ /* 0x000fea000b800000 */
[----:B------:R-:W-:-:S03]  /*3bc0*/  UMOV UR4, 0xffffffff ;  /* 0xffffffff00047882 */ /* 0x000fc60000000000 */
[----:B------:R-:W-:Y:S05]  /*3bd0*/  BRA.DIV UR4, `(.L_x_66) ;  /* 0x0000008204107947 */ /* 0x000fea000b800000 */
[----:B------:R-:W-:-:S13]  /*3be0*/  ELECT P0, URZ, PT ;  /* 0x0000000000ff782f */ /* 0x000fda0003800000 */
.L_x_200:
[----:B------:R-:W-:Y:S05]  /*3bf0*/  @!P0 BRA `(.L_x_65) ;  /* 0x0000000000608947 */ /* 0x000fea0003800000 */
[----:B-1----:R-:W1:Y:S02]  /*3c00*/  LDS R6, [UR5+0x10] ;  /* 0x00001005ff067984 */ /* 0x002e640008000800 */
[----:B-1----:R-:W-:-:S04]  /*3c10*/  SHF.L.U32 R6, R6, 0x1f, RZ ;  /* 0x0000001f06067819 */ /* 0x002fc800000006ff */
[----:B------:R-:W1:Y:S02]  /*3c20*/  SYNCS.PHASECHK.TRANS64.TRYWAIT P0, [UR5+0x8], R6 ;  /* 0x00000806ff0075a7 */ /* 0x000e640008001105 */
[----:B-1----:R-:W-:Y:S05]  /*3c30*/  @P0 BRA `(.L_x_67) ;  /* 0x0000000000080947 */ /* 0x002fea0003800000 */
[----:B------:R-:W1:Y:S02]  /*3c40*/  SYNCS.PHASECHK.TRANS64.TRYWAIT P0, [UR5+0x8], R6 ;  /* 0x00000806ff0075a7 */ /* 0x000e640008001105 */
[----:B-1----:R-:W-:Y:S05]  /*3c50*/  @!P0 BRA `(.L_x_68) ;  /* 0x0000008000148947 */ /* 0x002fea0003800000 */
.L_x_67:
[----:B------:R-:W2:Y:S01]  /*3c60*/  LDS R8, [UR6+0x120] ;  /* 0x00012006ff087984 */ /* 0x000ea20008000800 */
[----:B------:R-:W-:Y:S01]  /*3c70*/  R2UR UR4, R0 ;  /* 0x00000000000472ca */ /* 0x000fe200000e0000 */
[----:B-1----:R-:W-:Y:S02]  /*3c80*/  IMAD.MOV.U32 R6, RZ, RZ, 0xffff ;  /* 0x0000ffffff067424 */ /* 0x002fe400078e00ff */
[----:B------:R-:W-:-:S10]  /*3c90*/  IMAD.MOV.U32 R5, RZ, RZ, 0x1 ;  /* 0x00000001ff057424 */ /* 0x000fd400078e00ff */
[----:B------:R-:W-:Y:S01]  /*3ca0*/  UPRMT UR4, UR4, 0x654, UR7 ;  /* 0x0000065404047896 */ /* 0x000fe20008000007 */
[----:B--2---:R-:W-:Y:S01]  /*3cb0*/  IMAD.SHL.U32 R7, R8, 0x20, RZ ;  /* 0x0000002008077824 */ /* 0x004fe200078e00ff */
[-C--:B------:R-:W-:Y:S02]  /*3cc0*/  SHF.L.U32 R6, R6, R8.reuse, RZ ;  /* 0x0000000806067219 */ /* 0x080fe400000006ff */
[----:B------:R-:W-:Y:S02]  /*3cd0*/  SHF.L.U32 R8, R5, R8, RZ ;  /* 0x0000000805087219 */ /* 0x000fe400000006ff */
[----:B------:R2:W-:Y:S04]  /*3ce0*/  STS [UR6+0x120], R7 ;  /* 0x00012007ff007988 */ /* 0x0005e80008000806 */
[----:B------:R2:W-:Y:S04]  /*3cf0*/  ATOMS.OR RZ, [UR5+0x14], R6 ;  /* 0x00001406ffff798c */ /* 0x0005e8000b000005 */
[----:B------:R2:W-:Y:S01]  /*3d00*/  ATOMS.OR RZ, [UR5+0x18], R8 ;  /* 0x00001808ffff798c */ /* 0x0005e2000b000005 */
[----:B------:R-:W-:Y:S03]  /*3d10*/  SYNCS.ARRIVE.TRANS64.RED.A1T0 RZ, [UR4], RZ ;  /* 0x000000ffffff79a7 */ /* 0x000fe60008100404 */
[----:B------:R2:W-:Y:S01]  /*3d20*/  ATOMS.XOR RZ, [UR5+0x10], R5 ;  /* 0x00001005ffff798c */ /* 0x0005e2000b800005 */
[----:B------:R-:W-:Y:S05]  /*3d30*/  BRA `(.L_x_65) ;  /* 0x0000000000107947 */ /* 0x000fea0003800000 */
.L_x_58:
[----:B------:R-:W-:Y:S02]  /*3d40*/  MOV R5, 0xffffffff ;  /* 0xffffffff00057802 */ /* 0x000fe40000000f00 */
[----:B------:R-:W-:-:S03]  /*3d50*/  MOV R6, 0x3d80 ;  /* 0x00003d8000067802 */ /* 0x000fc60000000f00 */
[----:B------:R1:W-:Y:S04]  /*3d60*/  STS [UR6+0x120], R5 ;  /* 0x00012005ff007988 */ /* 0x0003e80008000806 */
[----:B-1---5:R-:W-:Y:S05]  /*3d70*/  CALL.REL.NOINC `($__internal_1_$__cuda_sm10x_tcgen05_guardrail_trap_phase_invalid_during_alloc) ;  /* 0x0000008800987944 */ /* 0x022fea0003c00000 */
.L_x_65:
[----:B------:R-:W-:Y:S05]  /*3d80*/  WARPSYNC.ALL ;  /* 0x0000000000007948 */ /* 0x000fea0003800000 */
[----:B------:R-:W3:Y:S01]  /*3d90*/  S2UR UR4, SR_CgaCtaId ;  /* 0x00000000000479c3 */ /* 0x000ee20000008800 */
[----:B------:R-:W-:Y:S01]  /*3da0*/  UMOV UR62, 0x400 ;  /* 0x00000400003e7882 */ /* 0x000fe20000000000 */
[----:B------:R-:W4:Y:S01]  /*3db0*/  LDCU UR7, c[0x0][0x38c] ;  /* 0x00007180ff0777ac */ /* 0x000f220008000800 */
[----:B------:R-:W-:Y:S01]  /*3dc0*/  LOP3.LUT R3, R3, 0xffff, RZ, 0xc0, !PT ;  /* 0x0000ffff03037812 */ /* 0x000fe200078ec0ff */
[----:B-1----:R-:W-:Y:S01]  /*3dd0*/  IMAD.MOV.U32 R11, RZ, RZ, 0x1 ;  /* 0x00000001ff0b7424 */ /* 0x002fe200078e00ff */
[----:B------:R-:W-:Y:S01]  /*3de0*/  R2UR UR5, R2 ;  /* 0x00000000020572ca */ /* 0x000fe200000e0000 */
[----:B------:R-:W-:Y:S01]  /*3df0*/  IMAD.MOV.U32 R10, RZ, RZ, RZ ;  /* 0x000000ffff0a7224 */ /* 0x000fe200078e00ff */
[----:B------:R-:W-:-:S02]  /*3e00*/  LOP3.LUT R4, R4, 0xffff, RZ, 0xc0, !PT ;  /* 0x0000ffff04047812 */ /* 0x000fc400078ec0ff */
[----:B--2---:R-:W-:Y:S01]  /*3e10*/  CS2R R8, SRZ ;  /* 0x0000000000087805 */ /* 0x004fe2000001ff00 */
[----:B------:R-:W-:Y:S01]  /*3e20*/  UMOV UR9, URZ ;  /* 0x000000ff00097c82 */ /* 0x000fe20008000000 */
[----:B------:R-:W-:Y:S01]  /*3e30*/  UMOV UR60, URZ ;  /* 0x000000ff003c7c82 */ /* 0x000fe20008000000 */
[----:B------:R-:W-:Y:S01]  /*3e40*/  R2UR UR65, R4 ;  /* 0x00000000044172ca */ /* 0x000fe200000e0000 */
[----:B------:R-:W-:Y:S01]  /*3e50*/  UMOV UR76, 0x0 ;  /* 0x00000000004c7882 */ /* 0x000fe20000000000 */
[----:B------:R-:W-:Y:S01]  /*3e60*/  UMOV UR77, 0x10200910 ;  /* 0x10200910004d7882 */ /* 0x000fe20000000000 */
[----:B------:R-:W-:Y:S01]  /*3e70*/  UMOV UR74, 0x0 ;  /* 0x00000000004a7882 */ /* 0x000fe20000000000 */
[----:B------:R-:W-:Y:S01]  /*3e80*/  UMOV UR75, 0x10200910 ;  /* 0x10200910004b7882 */ /* 0x000fe20000000000 */
[----:B------:R-:W-:Y:S01]  /*3e90*/  UMOV UR72, 0x0 ;  /* 0x0000000000487882 */ /* 0x000fe20000000000 */
[----:B------:R-:W-:Y:S01]  /*3ea0*/  UMOV UR73, 0x10200910 ;  /* 0x1020091000497882 */ /* 0x000fe20000000000 */
[----:B------:R-:W-:-:S02]  /*3eb0*/  UISETP.NE.AND UP3, UPT, UR5, URZ, UPT ;  /* 0x000000ff0500728c */ /* 0x000fc4000bf65270 */
[----:B----4-:R-:W-:Y:S01]  /*3ec0*/  UIADD3 UR7, UPT, UPT, UR7, 0x7f, URZ ;  /* 0x0000007f07077890 */ /* 0x010fe2000fffe0ff */
[----:B------:R-:W-:Y:S01]  /*3ed0*/  UMOV UR70, 0x0 ;  /* 0x0000000000467882 */ /* 0x000fe20000000000 */
[----:B------:R-:W-:Y:S01]  /*3ee0*/  UMOV UR71, 0x10200910 ;  /* 0x1020091000477882 */ /* 0x000fe20000000000 */
[----:B---3--:R-:W-:Y:S01]  /*3ef0*/  ULEA UR62, UR4, UR62, 0x18 ;  /* 0x0000003e043e7291 */ /* 0x008fe2000f8ec0ff */
[----:B------:R-:W-:Y:S02]  /*3f00*/  UMOV UR68, 0x0 ;  /* 0x0000000000447882 */ /* 0x000fe40000000000 */
[----:B------:R-:W-:Y:S01]  /*3f10*/  UMOV UR4, URZ ;  /* 0x000000ff00047c82 */ /* 0x000fe20008000000 */
[----:B------:R-:W-:Y:S01]  /*3f20*/  UIADD3 UR6, UPT, UPT, UR62, 0x8400, URZ ;  /* 0x000084003e067890 */ /* 0x000fe2000fffe0ff */
[----:B------:R-:W-:Y:S01]  /*3f30*/  IMAD.U32 R14, RZ, RZ, UR4 ;  /* 0x00000004ff0e7e24 */ /* 0x000fe2000f8e00ff */
[----:B------:R-:W-:Y:S02]  /*3f40*/  USHF.R.S32.HI UR4, URZ, 0x1f, UR7 ;  /* 0x0000001fff047899 */ /* 0x000fe40008011407 */
[----:B------:R-:W-:-:S02]  /*3f50*/  UIADD3 UR5, UPT, UPT, UR62, 0x28400, URZ ;  /* 0x000284003e057890 */ /* 0x000fc4000fffe0ff */
[----:B------:R-:W-:Y:S02]  /*3f60*/  ULEA.HI UR4, UR4, UR7, URZ, 0x7 ;  /* 0x0000000704047291 */ /* 0x000fe4000f8f38ff */
[----:B------:R-:W-:Y:S02]  /*3f70*/  USHF.R.U32.HI UR6, URZ, 0x4, UR6 ;  /* 0x00000004ff067899 */ /* 0x000fe40008011606 */
[----:B------:R-:W-:Y:S02]  /*3f80*/  USHF.R.S32.HI UR8, URZ, 0x7, UR4 ;  /* 0x00000007ff087899 */ /* 0x000fe40008011404 */
[----:B------:R-:W-:Y:S01]  /*3f90*/  USHF.R.U32.HI UR5, URZ, 0x4, UR5 ;  /* 0x00000004ff057899 */ /* 0x000fe20008011605 */
[----:B------:R-:W-:Y:S01]  /*3fa0*/  R2UR UR4, R3 ;  /* 0x00000000030472ca */ /* 0x000fe200000e0000 */
[----:B------:R-:W-:Y:S02]  /*3fb0*/  UISETP.LT.AND UP0, UPT, UR8, 0x1, UPT ;  /* 0x000000010800788c */ /* 0x000fe4000bf01270 */
[----:B------:R-:W-:Y:S01]  /*3fc0*/  ULOP3.LUT UR6, UR6, 0x3fff, URZ, 0xc0, !UPT ;  /* 0x00003fff06067892 */ /* 0x000fe2000f8ec0ff */
[----:B------:R-:W-:Y:S01]  /*3fd0*/  IMAD.U32 R12, RZ, RZ, UR8 ;  /* 0x00000008ff0c7e24 */ /* 0x000fe2000f8e00ff */
[----:B------:R-:W-:-:S02]  /*3fe0*/  ULOP3.LUT UR67, UR5, 0x3fff, URZ, 0xc0, !UPT ;  /* 0x00003fff05437892 */ /* 0x000fc4000f8ec0ff */
[----:B------:R-:W-:Y:S02]  /*3ff0*/  ULOP3.LUT UR66, UR6, 0x10000, URZ, 0xfc, !UPT ;  /* 0x0001000006427892 */ /* 0x000fe4000f8efcff */
[----:B------:R-:W-:Y:S01]  /*4000*/  ULOP3.LUT UR67, UR67, 0x10000, URZ, 0xfc, !UPT ;  /* 0x0001000043437892 */ /* 0x000fe2000f8efcff */
[----:B------:R-:W-:-:S03]  /*4010*/  UMOV UR69, 0x10200910 ;  /* 0x1020091000457882 */ /* 0x000fc60000000000 */
[----:B------:R-:W-:Y:S01]  /*4020*/  IMAD.U32 R13, RZ, RZ, UR4 ;  /* 0x00000004ff0d7e24 */ /* 0x000fe2000f8e00ff */
[----:B------:R-:W-:Y:S01]  /*4030*/  NOP ;  /* 0x0000000000007918 */ /* 0x000fe20000000000 */
[----:B------:R-:W-:Y:S06]  /*4040*/  BAR.ARV 0x6, 0xa0 ;  /* 0x0182800000007b1d */ /* 0x000fec0000002000 */
[----:B------:R-:W1:Y:S02]  /*4050*/  LDS R5, [UR62+0x120] ;  /* 0x0001203eff057984 */ /* 0x000e640008000800 */
[----:B-1----:R-:W-:-:S13]  /*4060*/  R2UR UR4, R5 ;  /* 0x00000000050472ca */ /* 0x002fda00000e0000 */
[----:B------:R-:W-:Y:S01]  /*4070*/  IMAD.U32 R16, RZ, RZ, UR4 ;  /* 0x00000004ff107e24 */ /* 0x000fe2000f8e00ff */
[----:B------:R-:W-:-:S06]  /*4080*/  USEL UR4, UR8, 0x1, !UP0 ;  /* 0x0000000108047887 */ /* 0x000fcc000c000000 */
[----:B------:R-:W-:-:S07]  /*4090*/  IMAD.U32 R15, RZ, RZ, UR4 ;  /* 0x00000004ff0f7e24 */ /* 0x000fce000f8e00ff */
.L_x_76:
[C---:B------:R-:W-:Y:S02]  /*40a0*/  LEA R3, R10.reuse, UR62, 0x3 ;  /* 0x0000003e0a037c11 */ /* 0x040fe4000f8e18ff */
[----:B------:R-:W-:Y:S02]  /*40b0*/  SHF.L.U32 R4, R9, 0x1f, RZ ;  /* 0x0000001f09047819 */ /* 0x000fe400000006ff */
[----:B------:R-:W-:Y:S02]  /*40c0*/  LEA R5, R10, UR62, 0x4 ;  /* 0x0000003e0a057c11 */ /* 0x000fe4000f8e20ff */
[----:B------:R-:W1:Y:S02]  /*40d0*/  SYNCS.PHASECHK.TRANS64.TRYWAIT P0, [R3+URZ+0x70], R4 ;  /* 0x00007004030075a7 */ /* 0x000e6400080011ff */
[----:B-1----:R-:W-:Y:S05]  /*40e0*/  @!P0 BRA `(.L_x_69) ;  /* 0x0000007c00088947 */ /* 0x002fea0003800000 */
.L_x_201:
[----:B-1----:R-:W1:Y:S01]  /*40f0*/  LDS.128 R4, [R5+0x100] ;  /* 0x0001000005047984 */ /* 0x002e620000000c00 */
[----:B------:R-:W-:Y:S02]  /*4100*/  VIADD R3, R3, 0x80 ;  /* 0x0000008003037836 */ /* 0x000fe40000000000 */
[----:B------:R-:W-:Y:S01]  /*4110*/  VIADD R10, R10, 0x1 ;  /* 0x000000010a0a7836 */ /* 0x000fe20000000000 */
[----:B------:R-:W-:Y:S01]  /*4120*/  @!PT LDS RZ, [RZ] ;  /* 0x00000000fffff984 */ /* 0x000fe20000000800 */
[----:B------:R-:W-:Y:S01]  /*4130*/  @!PT LDS RZ, [RZ] ;  /* 0x00000000fffff984 */ /* 0x000fe20000000800 */
[----:B------:R-:W-:Y:S01]  /*4140*/  @!PT LDS RZ, [RZ] ;  /* 0x00000000fffff984 */ /* 0x000fe20000000800 */
[----:B------:R-:W-:Y:S01]  /*4150*/  @!PT LDS RZ, [RZ] ;  /* 0x00000000fffff984 */ /* 0x000fe20000000800 */
[----:B------:R2:W-:Y:S06]  /*4160*/  MEMBAR.ALL.CTA ;  /* 0x0000000000007992 */ /* 0x0005ec0000008000 */
[----:B--2---:R-:W2:Y:S01]  /*4170*/  FENCE.VIEW.ASYNC.S ;  /* 0x00000000000073c6 */ /* 0x004ea20000000000 */
[----:B------:R-:W-:-:S04]  /*4180*/  PRMT R3, RZ, 0x654, R3 ;  /* 0x00000654ff037816 */ /* 0x000fc80000000003 */
[----:B--2---:R2:W-:Y:S01]  /*4190*/  SYNCS.ARRIVE.TRANS64.RED.A1T0 RZ, [R3+URZ], RZ ;  /* 0x000000ff03ff79a7 */ /* 0x0045e200081004ff */
[----:B-1----:R-:W-:Y:S01]  /*41a0*/  LOP3.LUT P1, RZ, R6, 0x1, RZ, 0xc0, !PT ;  /* 0x0000000106ff7812 */ /* 0x002fe2000782c0ff */
[----:B--2---:R-:W-:-:S12]  /*41b0*/  BRA.U UP3, `(.L_x_70) ;  /* 0x00000009032c7547 */ /* 0x004fd8000b800000 */
[----:B------:R-:W1:Y:S01]  /*41c0*/  LDCU UR4, c[0x0][0x38c] ;  /* 0x00007180ff0477ac */ /* 0x000e620008000800 */
[----:B------:R-:W-:Y:S02]  /*41d0*/  R2UR UR5, R14 ;  /* 0x000000000e0572ca */ /* 0x000fe400000e0000 */
[----:B------:R-:W-:Y:S02]  /*41e0*/  PLOP3.LUT P2, PT, PT, PT, PT, 0x80, 0x8 ;  /* 0x000000000008781c */ /* 0x000fe40003f4f070 */
[----:B------:R-:W-:Y:S02]  /*41f0*/  SHF.L.U32 R5, R11, 0x1f, RZ ;  /* 0x0000001f0b057819 */ /* 0x000fe400000006ff */
[----:B------:R-:W-:-:S07]  /*4200*/  R2UR UR6, R16 ;  /* 0x00000000100672ca */ /* 0x000fce00000e0000 */
[----:B------:R-:W-:Y:S02]  /*4210*/  ULEA UR7, UR5, UR62, 0x3 ;  /* 0x0000003e05077291 */ /* 0x000fe4000f8e18ff */
[----:B-1----:R-:W-:-:S04]  /*4220*/  UISETP.GE.AND UP0, UPT, UR4, 0x1, UPT ;  /* 0x000000010400788c */ /* 0x002fc8000bf06270 */
[----:B------:R-:W-:Y:S01]  /*4230*/  IMAD.U32 R4, RZ, RZ, UR7 ;  /* 0x00000007ff047e24 */ /* 0x000fe2000f8e00ff */
[----:B------:R-:W-:Y:S01]  /*4240*/  ULEA UR8, UR5, UR6, 0x7 ;  /* 0x0000000605087291 */ /* 0x000fe2000f8e38ff */
[----:B------:R-:W-:-:S05]  /*4250*/  PLOP3.LUT P0, PT, PT, PT, UP0, 0x80, 0x8 ;  /* 0x000000000008781c */ /* 0x000fca0003f0f008 */
[----:B------:R-:W-:-:S08]  /*4260*/  @UP0 ULEA UR4, UR9, UR62, 0x3 ;  /* 0x0000003e09040291 */ /* 0x000fd0000f8e18ff */
[----:B------:R-:W-:-:S04]  /*4270*/  @P0 SHF.L.U32 R3, R8, 0x1f, RZ ;  /* 0x0000001f08030819 */ /* 0x000fc800000006ff */
[----:B------:R1:W2:Y:S01]  /*4280*/  @P0 SYNCS.PHASECHK.TRANS64.TRYWAIT P2, [UR4], R3 ;  /* 0x00000003ff0005a7 */ /* 0x0002a20008041104 */
[----:B------:R-:W3:Y:S02]  /*4290*/  SYNCS.PHASECHK.TRANS64.TRYWAIT P0, [UR7+0xb0], R5 ;  /* 0x0000b005ff0075a7 */ /* 0x000ee40008001107 */
[----:B-123--:R-:W-:Y:S05]  /*42a0*/  @!P0 BRA `(.L_x_71) ;  /* 0x0000007800ac8947 */ /* 0x00efea0003800000 */
.L_x_203:
[----:B------:R-:W-:Y:S01]  /*42b0*/  UMOV UR64, UR60 ;  /* 0x0000003c00407c82 */ /* 0x000fe20008000000 */
[----:B------:R-:W-:Y:S05]  /*42c0*/  BRA.U !UP0, `(.L_x_72) ;  /* 0x0000000508d07547 */ /* 0x000fea000b800000 */
[----:B------:R-:W-:Y:S01]  /*42d0*/  R2UR UR4, R15 ;  /* 0x000000000f0472ca */ /* 0x000fe200000e0000 */
[----:B------:R-:W-:Y:S01]  /*42e0*/  UPLOP3.LUT UP2, UPT, UPT, UPT, UPT, 0x40, 0x4 ;  /* 0x000000000004789c */ /* 0x000fe20003f4e870 */
[----:B------:R-:W-:Y:S01]  /*42f0*/  R2UR UR61, R12 ;  /* 0x000000000c3d72ca */ /* 0x000fe200000e0000 */
[----:B------:R-:W-:-:S10]  /*4300*/  UMOV UR7, UR9 ;  /* 0x0000000900077c82 */ /* 0x000fd40008000000 */
[----:B------:R-:W-:-:S12]  /*4310*/  UIADD3 UR64, UPT, UPT, UR4, UR60, URZ ;  /* 0x0000003c04407290 */ /* 0x000fd8000fffe0ff */
.L_x_75:
[----:B--2---:R-:W-:Y:S01]  /*4320*/  ULEA UR5, UR7, UR62, 0x3 ;  /* 0x0000003e07057291 */ /* 0x004fe2000f8e18ff */
[----:B------:R-:W-:Y:S11]  /*4330*/  @P2 BRA `(.L_x_73) ;  /* 0x00000000000c2947 */ /* 0x000ff60003800000 */
[----:B-1----:R-:W-:Y:S04]  /*4340*/  SHF.L.U32 R5, R8, 0x1f, RZ ;  /* 0x0000001f08057819 */ /* 0x002fe800000006ff */
[----:B------:R-:W1:Y:S02]  /*4350*/  SYNCS.PHASECHK.TRANS64.TRYWAIT P0, [UR5], R5 ;  /* 0x00000005ff0075a7 */ /* 0x000e640008001105 */
[----:B-1----:R-:W-:Y:S05]  /*4360*/  @!P0 BRA `(.L_x_74) ;  /* 0x0000007800988947 */ /* 0x002fea0003800000 */
.L_x_73:
[----:B------:R-:W-:Y:S01]  /*4370*/  UISETP.NE.AND UP0, UPT, UR61, 0x1, UPT ;  /* 0x000000013d00788c */ /* 0x000fe2000bf05270 */
[----:B------:R-:W-:Y:S01]  /*4380*/  PLOP3.LUT P2, PT, PT, PT, PT, 0x80, 0x8 ;  /* 0x000000000008781c */ /* 0x000fe20003f4f070 */
[----:B------:R-:W-:Y:S01]  /*4390*/  UIADD3 UR9, UPT, UPT, UR7, 0x1, URZ ;  /* 0x0000000107097890 */ /* 0x000fe2000fffe0ff */
[----:B------:R-:W-:Y:S01]  /*43a0*/  MOV.SPILL R6, UR65 ;  /* 0x0000004100067c02 */ /* 0x000fe20009000f00 */
[----:B------:R-:W-:Y:S01]  /*43b0*/  UIADD3 UR63, UPT, UPT, UR5, 0x10, URZ ;  /* 0x00000010053f7890 */ /* 0x000fe2000fffe0ff */
[----:B-1----:R-:W-:Y:S01]  /*43c0*/  MOV.SPILL R5, UR64 ;  /* 0x0000004000057c02 */ /* 0x002fe20009000f00 */
[----:B------:R-:W-:Y:S01]  /*43d0*/  UISETP.NE.AND UP1, UPT, UR9, 0x2, UPT ;  /* 0x000000020900788c */ /* 0x000fe2000bf25270 */
[----:B------:R-:W-:Y:S01]  /*43e0*/  PLOP3.LUT P0, PT, PT, PT, UP0, 0x80, 0x8 ;  /* 0x000000000008781c */ /* 0x000fe20003f0f008 */
[----:B------:R-:W-:Y:S02]  /*43f0*/  ULEA UR6, UR7, UR67, 0xb ;  /* 0x0000004307067291 */ /* 0x000fe4000f8e58ff */
[----:B------:R-:W-:Y:S02]  /*4400*/  USEL UR5, URZ, 0x1, UP1 ;  /* 0x00000001ff057887 */ /* 0x000fe40008800000 */
[----:B------:R-:W-:Y:S02]  /*4410*/  USEL UR9, UR9, URZ, UP1 ;  /* 0x000000ff09097287 */ /* 0x000fe40008800000 */
[----:B------:R-:W-:Y:S02]  /*4420*/  ULEA UR4, UR7, UR66, 0xc ;  /* 0x0000004207047291 */ /* 0x000fe4000f8e60ff */
[----:B------:R-:W-:Y:S01]  /*4430*/  @UP0 ULEA UR7, UR9, UR62, 0x3 ;  /* 0x0000003e09070291 */ /* 0x000fe2000f8e18ff */
[----:B------:R-:W-:Y:S01]  /*4440*/  LOP3.LUT R8, R8, UR5, RZ, 0x3c, !PT ;  /* 0x0000000508087c12 */ /* 0x000fe2000f8e3cff */
[----:B------:R-:W-:Y:S02]  /*4450*/  UIADD3 UR20, UPT, UPT, UR6, 0x2, URZ ;  /* 0x0000000206147890 */ /* 0x000fe4000fffe0ff */
[----:B------:R-:W-:Y:S01]  /*4460*/  UIADD3 UR18, UPT, UPT, UR4, 0x2, URZ ;  /* 0x0000000204127890 */ /* 0x000fe2000fffe0ff */
[----:B------:R-:W-:Y:S01]  /*4470*/  @P0 SHF.L.U32 R3, R8, 0x1f, RZ ;  /* 0x0000001f08030819 */ /* 0x000fe200000006ff */
[----:B------:R-:W-:Y:S02]  /*4480*/  UIADD3 UR16, UPT, UPT, UR6, 0x4, URZ ;  /* 0x0000000406107890 */ /* 0x000fe4000fffe0ff */
[----:B------:R-:W-:Y:S01]  /*4490*/  UIADD3 UR10, UPT, UPT, UR4, 0x4, URZ ;  /* 0x00000004040a7890 */ /* 0x000fe2000fffe0ff */
[----:B------:R2:W3:Y:S01]  /*44a0*/  @P0 SYNCS.PHASECHK.TRANS64.TRYWAIT P2, [UR7], R3 ;  /* 0x00000003ff0005a7 */ /* 0x0004e20008041107 */
[----:B------:R-:W-:Y:S02]  /*44b0*/  UIADD3 UR14, UPT, UPT, UR6, 0x6, URZ ;  /* 0x00000006060e7890 */ /* 0x000fe4000fffe0ff */
        /* <DEDUP_REMOVED lines=21> */
[----:B------:R-:W-:Y:S01]  /*4610*/  UIADD3 UR61, UPT, UPT, UR61, -0x1, URZ ;  /* 0xffffffff3d3d7890 */ /* 0x000fe2000fffe0ff */
[----:B------:R-:W-:Y:S01]  /*4620*/  UMOV UR7, 0x40004040 ;  /* 0x4000404000077882 */ /* 0x000fe20000000000 */
[----:B------:R-:W-:Y:S01]  /*4630*/  UMOV UR64, 0x0 ;  /* 0x0000000000407882 */ /* 0x000fe20000000000 */
[----:B------:R-:W-:Y:S01]  /*4640*/  UMOV UR65, 0x10200910 ;  /* 0x1020091000417882 */ /* 0x000fe20000000000 */
[----:B------:R-:W-:Y:S01]  /*4650*/  UMOV UR5, 0x40004040 ;  /* 0x4000404000057882 */ /* 0x000fe20000000000 */
[----:B------:R-:W-:Y:S01]  /*4660*/  UMOV UR21, 0x40004040 ;  /* 0x4000404000157882 */ /* 0x000fe20000000000 */
[----:B------:R1:W-:Y:S01]  /*4670*/  UTCHMMA.2CTA gdesc[UR4], gdesc[UR6], tmem[UR8], tmem[UR64], idesc[UR65], UP2 ;  /* 0x00ff4006040075ea */ /* 0x0003e20009200008 */
[----:B------:R-:W-:Y:S01]  /*4680*/  UPLOP3.LUT UP2, UPT, UPT, UPT, UPT, 0x80, 0x8 ;  /* 0x000000000008789c */ /* 0x000fe20003f4f070 */
[----:B------:R-:W-:Y:S01]  /*4690*/  UMOV UR19, 0x40004040 ;  /* 0x4000404000137882 */ /* 0x000fe20000000000 */
[----:B------:R-:W-:Y:S01]  /*46a0*/  UMOV UR17, 0x40004040 ;  /* 0x4000404000117882 */ /* 0x000fe20000000000 */
[----:B------:R4:W-:Y:S01]  /*46b0*/  UTCHMMA.2CTA gdesc[UR18], gdesc[UR20], tmem[UR8], tmem[UR64], idesc[UR65], UPT ;  /* 0x00ff4014120075ea */ /* 0x0009e2000ba00008 */
        /* <DEDUP_REMOVED lines=19> */
[----:B-1----:R-:W-:Y:S01]  /*47f0*/  UMOV UR7, 0x10200910 ;  /* 0x1020091000077882 */ /* 0x002fe20000000000 */
[----:B------:R-:W-:Y:S01]  /*4800*/  UMOV UR35, 0x40004040 ;  /* 0x4000404000237882 */ /* 0x000fe20000000000 */
[----:B------:R-:W-:Y:S01]  /*4810*/  UMOV UR33, 0x40004040 ;  /* 0x4000404000217882 */ /* 0x000fe20000000000 */
[----:B------:R-:W-:Y:S01]  /*4820*/  UMOV UR27, 0x40004040 ;  /* 0x40004040001b7882 */ /* 0x000fe20000000000 */
[----:B------:R-:W-:Y:S01]  /*4830*/  UMOV UR25, 0x40004040 ;  /* 0x4000404000197882 */ /* 0x000fe20000000000 */
[----:B----4-:R-:W-:Y:S02]  /*4840*/  UIADD3 UR20, UPT, UPT, UR4, 0xc02, URZ ;  /* 0x00000c0204147890 */ /* 0x010fe4000fffe0ff */
[----:B------:R-:W-:Y:S02]  /*4850*/  UIADD3 UR18, UPT, UPT, UR6, 0x604, URZ ;  /* 0x0000060406127890 */ /* 0x000fe4000fffe0ff */
[----:B--2---:R-:W-:Y:S02]  /*4860*/  UIADD3 UR16, UPT, UPT, UR4, 0xc04, URZ ;  /* 0x00000c0404107890 */ /* 0x004fe4000fffe0ff */
[----:B------:R-:W-:Y:S01]  /*4870*/  UIADD3 UR10, UPT, UPT, UR6, 0x606, URZ ;  /* 0x00000606060a7890 */ /* 0x000fe2000fffe0ff */
[----:B------:R-:W-:Y:S01]  /*4880*/  R2UR.FILL UR65, R6 ;  /* 0x00000000064172ca */ /* 0x000fe200004e0000 */
[----:B------:R-:W-:Y:S01]  /*4890*/  UMOV UR14, 0x0 ;  /* 0x00000000000e7882 */ /* 0x000fe20000000000 */
[----:B------:R-:W-:Y:S01]  /*48a0*/  UMOV UR15, 0x10200910 ;  /* 0x10200910000f7882 */ /* 0x000fe20000000000 */
[----:B------:R-:W-:Y:S01]  /*48b0*/  UMOV UR12, 0x0 ;  /* 0x00000000000c7882 */ /* 0x000fe20000000000 */
[----:B------:R-:W-:Y:S01]  /*48c0*/  UTCHMMA.2CTA gdesc[UR28], gdesc[UR30], tmem[UR8], tmem[UR14], idesc[UR15], UPT ;  /* 0x00ff0e1e1c0075ea */ /* 0x000fe2000ba00008 */
[----:B------:R-:W-:Y:S01]  /*48d0*/  UTCHMMA.2CTA gdesc[UR56], gdesc[UR58], tmem[UR8], tmem[UR14], idesc[UR15], UPT ;  /* 0x00ff0e3a380075ea */ /* 0x000fe2000ba00008 */
[----:B------:R-:W-:Y:S01]  /*48e0*/  UMOV UR13, 0x10200910 ;  /* 0x10200910000d7882 */ /* 0x000fe20000000000 */
[----:B------:R-:W-:Y:S01]  /*48f0*/  UTCHMMA.2CTA gdesc[UR52], gdesc[UR54], tmem[UR8], tmem[UR14], idesc[UR15], UPT ;  /* 0x00ff0e36340075ea */ /* 0x000fe2000ba00008 */
[----:B------:R-:W-:Y:S01]  /*4900*/  UIADD3 UR4, UPT, UPT, UR4, 0xc06, URZ ;  /* 0x00000c0604047890 */ /* 0x000fe2000fffe0ff */
[----:B------:R-:W-:Y:S01]  /*4910*/  UTCHMMA.2CTA gdesc[UR48], gdesc[UR50], tmem[UR8], tmem[UR12], idesc[UR13], UPT ;  /* 0x00ff0c32300075ea */ /* 0x000fe2000ba00008 */
[----:B------:R-:W-:Y:S01]  /*4920*/  UTCHMMA.2CTA gdesc[UR44], gdesc[UR46], tmem[UR8], tmem[UR12], idesc[UR13], UPT ;  /* 0x00ff0c2e2c0075ea */ /* 0x000fe2000ba00008 */
[----:B------:R-:W-:Y:S01]  /*4930*/  UMOV UR6, 0x0 ;  /* 0x0000000000067882 */ /* 0x000fe20000000000 */
[----:B------:R-:W-:Y:S01]  /*4940*/  UTCHMMA.2CTA gdesc[UR40], gdesc[UR42], tmem[UR8], tmem[UR12], idesc[UR13], UPT ;  /* 0x00ff0c2a280075ea */ /* 0x000fe2000ba00008 */
[----:B------:R1:W-:Y:S01]  /*4950*/  UTCHMMA.2CTA gdesc[UR36], gdesc[UR38], tmem[UR8], tmem[UR6], idesc[UR7], UPT ;  /* 0x00ff0626240075ea */ /* 0x0003e2000ba00008 */
[----:B------:R2:W-:Y:S01]  /*4960*/  UTCHMMA.2CTA gdesc[UR32], gdesc[UR34], tmem[UR8], tmem[UR76], idesc[UR77], UPT ;  /* 0x00ff4c22200075ea */ /* 0x0005e2000ba00008 */
[----:B------:R-:W-:Y:S01]  /*4970*/  UMOV UR23, 0x40004040 ;  /* 0x4000404000177882 */ /* 0x000fe20000000000 */
[----:B------:R2:W-:Y:S01]  /*4980*/  UTCHMMA.2CTA gdesc[UR24], gdesc[UR26], tmem[UR8], tmem[UR74], idesc[UR75], UPT ;  /* 0x00ff4a1a180075ea */ /* 0x0005e2000ba00008 */
[----:B------:R-:W-:Y:S01]  /*4990*/  R2UR.FILL UR64, R5 ;  /* 0x00000000054072ca */ /* 0x000fe200004e0000 */
[----:B------:R2:W-:Y:S01]  /*49a0*/  UTCHMMA.2CTA gdesc[UR20], gdesc[UR22], tmem[UR8], tmem[UR72], idesc[UR73], UPT ;  /* 0x00ff4816140075ea */ /* 0x0005e2000ba00008 */
[----:B------:R2:W-:Y:S01]  /*49b0*/  UTCHMMA.2CTA gdesc[UR16], gdesc[UR18], tmem[UR8], tmem[UR70], idesc[UR71], UPT ;  /* 0x00ff4612100075ea */ /* 0x0005e2000ba00008 */
[----:B------:R2:W-:Y:S01]  /*49c0*/  UTCHMMA.2CTA gdesc[UR4], gdesc[UR10], tmem[UR8], tmem[UR68], idesc[UR69], UPT ;  /* 0x00ff440a040075ea */ /* 0x0005e2000ba00008 */
[----:B------:R2:W-:Y:S09]  /*49d0*/  UTCBAR.2CTA.MULTICAST [UR63], URZ, UR65 ;  /* 0x000000ff3f0073e9 */ /* 0x0005f20008200841 */
[----:B------:R-:W-:Y:S01]  /*49e0*/  UISETP.NE.AND UP0, UPT, UR60, UR64, UPT ;  /* 0x000000403c00728c */ /* 0x000fe2000bf05270 */
[----:B-1----:R-:W-:Y:S08]  /*49f0*/  UMOV UR7, UR9 ;  /* 0x0000000900077c82 */ /* 0x002ff00008000000 */
[----:B---3--:R-:W-:Y:S05]  /*4a00*/  BRA.U UP0, `(.L_x_75) ;  /* 0xfffffff900447547 */ /* 0x008fea000b83ffff */
.L_x_72:
[----:B--2---:R-:W-:Y:S01]  /*4a10*/  R2UR UR4, R4 ;  /* 0x00000000040472ca */ /* 0x004fe200000e0000 */
[----:B------:R-:W-:Y:S01]  /*4a20*/  UMOV UR60, UR64 ;  /* 0x00000040003c7c82 */ /* 0x000fe20008000000 */
[----:B------:R-:W-:-:S11]  /*4a30*/  R2UR UR5, R13 ;  /* 0x000000000d0572ca */ /* 0x000fd600000e0000 */
[----:B------:R-:W-:-:S09]  /*4a40*/  UIADD3 UR4, UPT, UPT, UR4, 0x90, URZ ;  /* 0x0000009004047890 */ /* 0x000fd2000fffe0ff */
[----:B------:R2:W-:Y:S01]  /*4a50*/  UTCBAR.2CTA.MULTICAST [UR4], URZ, UR5 ;  /* 0x000000ff040073e9 */ /* 0x0005e20008200805 */
[----:B------:R-:W-:Y:S02]  /*4a60*/  NOP ;  /* 0x0000000000007918 */ /* 0x000fe40000000000 */
.L_x_70:
[----:B--2---:R-:W-:Y:S02]  /*4a70*/  R2UR UR4, R14 ;  /* 0x000000000e0472ca */ /* 0x004fe400000e0000 */
[----:B------:R-:W-:-:S04]  /*4a80*/  ISETP.NE.AND P0, PT, R10, 0x2, PT ;  /* 0x000000020a00780c */ /* 0x000fc80003f05270 */
[----:B-1----:R-:W-:Y:S02]  /*4a90*/  SEL R3, RZ, 0x1, P0 ;  /* 0x00000001ff037807 */ /* 0x002fe40000000000 */
[----:B------:R-:W-:Y:S02]  /*4aa0*/  SEL R10, R10, RZ, P0 ;  /* 0x000000ff0a0a7207 */ /* 0x000fe40000000000 */
[----:B------:R-:W-:-:S03]  /*4ab0*/  LOP3.LUT R9, R9, R3, RZ, 0x3c, !PT ;  /* 0x0000000309097212 */ /* 0x000fc600078e3cff */
[----:B------:R-:W-:-:S04]  /*4ac0*/  UIADD3 UR4, UPT, UPT, UR4, 0x1, URZ ;  /* 0x0000000104047890 */ /* 0x000fc8000fffe0ff */
[----:B------:R-:W-:-:S04]  /*4ad0*/  UISETP.NE.AND UP0, UPT, UR4, 0x4, UPT ;  /* 0x000000040400788c */ /* 0x000fc8000bf05270 */
[----:B------:R-:W-:Y:S02]  /*4ae0*/  USEL UR5, URZ, 0x1, UP0 ;  /* 0x00000001ff057887 */ /* 0x000fe40008000000 */
[----:B------:R-:W-:-:S04]  /*4af0*/  USEL UR4, UR4, URZ, UP0 ;  /* 0x000000ff04047287 */ /* 0x000fc80008000000 */
[----:B------:R-:W-:Y:S02]  /*4b00*/  LOP3.LUT R11, R11, UR5, RZ, 0x3c, !PT ;  /* 0x000000050b0b7c12 */ /* 0x000fe4000f8e3cff */
[----:B------:R-:W-:Y:S01]  /*4b10*/  IMAD.U32 R14, RZ, RZ, UR4 ;  /* 0x00000004ff0e7e24 */ /* 0x000fe2000f8e00ff */
[----:B------:R-:W-:Y:S06]  /*4b20*/  @P1 BRA `(.L_x_76) ;  /* 0xfffffff4005c1947 */ /* 0x000fec000383ffff */
[----:B------:R-:W1:Y:S01]  /*4b30*/  S2UR UR8, SR_CgaCtaId ;  /* 0x00000000000879c3 */ /* 0x000e620000008800 */
[----:B------:R-:W-:Y:S02]  /*4b40*/  ELECT P0, URZ, PT ;  /* 0x0000000000ff782f */ /* 0x000fe40003800000 */
[----:B------:R-:W-:Y:S01]  /*4b50*/  R2UR UR5, R2 ;  /* 0x00000000020572ca */ /* 0x000fe200000e0000 */
[----:B------:R-:W-:Y:S01]  /*4b60*/  UMOV UR4, 0x40 ;  /* 0x0000004000047882 */ /* 0x000fe20000000000 */
[----:B------:R-:W-:-:S03]  /*4b70*/  IMAD.MOV.U32 R2, RZ, RZ, 0x1 ;  /* 0x00000001ff027424 */ /* 0x000fc600078e00ff */
[----:B------:R-:W-:Y:S08]  /*4b80*/  UVIRTCOUNT.DEALLOC.SMPOOL 0x80 ;  /* 0x000000800000784c */ /* 0x000ff00000000000 */
[----:B------:R-:W-:Y:S02]  /*4b90*/  UISETP.NE.AND UP1, UPT, UR5, URZ, UPT ;  /* 0x000000ff0500728c */ /* 0x000fe4000bf25270 */
[----:B-1----:R-:W-:-:S09]  /*4ba0*/  ULEA UR8, UR8, UR4, 0x18 ;  /* 0x0000000408087291 */ /* 0x002fd2000f8ec0ff */
[----:B------:R1:W-:Y:S01]  /*4bb0*/  @P0 STS.U8 [UR8+0x1c], R2 ;  /* 0x00001c02ff000988 */ /* 0x0003e20008000008 */
[----:B------:R-:W-:Y:S05]  /*4bc0*/  BRA.U UP1, `(.L_x_77) ;  /* 0x0000000101a87547 */ /* 0x000fea000b800000 */
[----:B------:R-:W-:Y:S01]  /*4bd0*/  R2UR UR4, R14 ;  /* 0x000000000e0472ca */ /* 0x000fe200000e0000 */
[----:B------:R-:W-:Y:S01]  /*4be0*/  UIADD3 UR7, UPT, UPT, UR62, 0xb0, URZ ;  /* 0x000000b03e077890 */ /* 0x000fe2000fffe0ff */
[----:B------:R-:W-:-:S11]  /*4bf0*/  SHF.L.U32 R3, R11, 0x1f, RZ ;  /* 0x0000001f0b037819 */ /* 0x000fd600000006ff */
[----:B------:R-:W-:-:S09]  /*4c00*/  ULEA UR4, UR4, UR7, 0x3 ;  /* 0x0000000704047291 */ /* 0x000fd2000f8e18ff */
[----:B------:R-:W2:Y:S02]  /*4c10*/  SYNCS.PHASECHK.TRANS64.TRYWAIT P0, [UR4], R3 ;  /* 0x00000003ff0075a7 */ /* 0x000ea40008001104 */
[----:B--2---:R-:W-:Y:S05]  /*4c20*/  @!P0 BRA `(.L_x_78) ;  /* 0x0000007000808947 */ /* 0x004fea0003800000 */
.L_x_206:
[----:B------:R-:W-:-:S13]  /*4c30*/  R2UR UR4, R14 ;  /* 0x000000000e0472ca */ /* 0x000fda00000e0000 */
[----:B------:R-:W-:-:S04]  /*4c40*/  UIADD3 UR4, UPT, UPT, UR4, 0x1, URZ ;  /* 0x0000000104047890 */ /* 0x000fc8000fffe0ff */
[----:B------:R-:W-:-:S04]  /*4c50*/  UISETP.NE.AND UP0, UPT, UR4, 0x4, UPT ;  /* 0x000000040400788c */ /* 0x000fc8000bf05270 */
[----:B------:R-:W-:Y:S02]  /*4c60*/  USEL UR6, URZ, 0x1, UP0 ;  /* 0x00000001ff067887 */ /* 0x000fe40008000000 */
[----:B------:R-:W-:-:S04]  /*4c70*/  USEL UR4, UR4, URZ, UP0 ;  /* 0x000000ff04047287 */ /* 0x000fc80008000000 */
[----:B------:R-:W-:Y:S01]  /*4c80*/  ULEA UR5, UR4, UR7, 0x3 ;  /* 0x0000000704057291 */ /* 0x000fe2000f8e18ff */
[----:B-1----:R-:W-:-:S04]  /*4c90*/  LOP3.LUT R3, R11, UR6, RZ, 0x3c, !PT ;  /* 0x000000060b037c12 */ /* 0x002fc8000f8e3cff */
[----:B------:R-:W-:-:S04]  /*4ca0*/  SHF.L.U32 R4, R3, 0x1f, RZ ;  /* 0x0000001f03047819 */ /* 0x000fc800000006ff */
[----:B------:R-:W1:Y:S02]  /*4cb0*/  SYNCS.PHASECHK.TRANS64.TRYWAIT P0, [UR5], R4 ;  /* 0x00000004ff0075a7 */ /* 0x000e640008001105 */
[----:B-1----:R-:W-:Y:S05]  /*4cc0*/  @!P0 BRA `(.L_x_79) ;  /* 0x0000007000708947 */ /* 0x002fea0003800000 */
.L_x_208:
[----:B------:R-:W-:-:S04]  /*4cd0*/  UIADD3 UR4, UPT, UPT, UR4, 0x1, URZ ;  /* 0x0000000104047890 */ /* 0x000fc8000fffe0ff */
[----:B------:R-:W-:-:S04]  /*4ce0*/  UISETP.NE.AND UP0, UPT, UR4, 0x4, UPT ;  /* 0x000000040400788c */ /* 0x000fc8000bf05270 */
[----:B------:R-:W-:Y:S02]  /*4cf0*/  USEL UR6, URZ, 0x1, UP0 ;  /* 0x00000001ff067887 */ /* 0x000fe40008000000 */
[----:B------:R-:W-:-:S04]  /*4d00*/  USEL UR4, UR4, URZ, UP0 ;  /* 0x000000ff04047287 */ /* 0x000fc80008000000 */
[----:B------:R-:W-:Y:S01]  /*4d10*/  ULEA UR5, UR4, UR7, 0x3 ;  /* 0x0000000704057291 */ /* 0x000fe2000f8e18ff */
[----:B------:R-:W-:-:S04]  /*4d20*/  LOP3.LUT R3, R3, UR6, RZ, 0x3c, !PT ;  /* 0x0000000603037c12 */ /* 0x000fc8000f8e3cff */
[----:B-1----:R-:W-:-:S04]  /*4d30*/  SHF.L.U32 R4, R3, 0x1f, RZ ;  /* 0x0000001f03047819 */ /* 0x002fc800000006ff */
[----:B------:R-:W1:Y:S02]  /*4d40*/  SYNCS.PHASECHK.TRANS64.TRYWAIT P0, [UR5], R4 ;  /* 0x00000004ff0075a7 */ /* 0x000e640008001105 */
[----:B-1----:R-:W-:Y:S05]  /*4d50*/  @!P0 BRA `(.L_x_80) ;  /* 0x0000007000648947 */ /* 0x002fea0003800000 */
.L_x_210:
[----:B------:R-:W-:-:S04]  /*4d60*/  UIADD3 UR4, UPT, UPT, UR4, 0x1, URZ ;  /* 0x0000000104047890 */ /* 0x000fc8000fffe0ff */
[----:B------:R-:W-:-:S04]  /*4d70*/  UISETP.NE.AND UP0, UPT, UR4, 0x4, UPT ;  /* 0x000000040400788c */ /* 0x000fc8000bf05270 */
[----:B------:R-:W-:Y:S02]  /*4d80*/  USEL UR5, URZ, 0x1, UP0 ;  /* 0x00000001ff057887 */ /* 0x000fe40008000000 */
[----:B------:R-:W-:-:S04]  /*4d90*/  USEL UR4, UR4, URZ, UP0 ;  /* 0x000000ff04047287 */ /* 0x000fc80008000000 */
[----:B------:R-:W-:Y:S01]  /*4da0*/  ULEA UR4, UR4, UR7, 0x3 ;  /* 0x0000000704047291 */ /* 0x000fe2000f8e18ff */
[----:B------:R-:W-:-:S04]  /*4db0*/  LOP3.LUT R3, R3, UR5, RZ, 0x3c, !PT ;  /* 0x0000000503037c12 */ /* 0x000fc8000f8e3cff */
[----:B------:R-:W-:Y:S01]  /*4dc0*/  SHF.L.U32 R3, R3, 0x1f, RZ ;  /* 0x0000001f03037819 */ /* 0x000fe200000006ff */
[----:B-1----:R-:W-:-:S04]  /*4dd0*/  IMAD.U32 R2, RZ, RZ, UR4 ;  /* 0x00000004ff027e24 */ /* 0x002fc8000f8e00ff */
[----:B------:R1:W2:Y:S03]  /*4de0*/  SYNCS.PHASECHK.TRANS64.TRYWAIT P0, [R2+URZ], R3 ;  /* 0x00000003020075a7 */ /* 0x0002a600080011ff */
[----:B--2---:R-:W-:Y:S05]  /*4df0*/  @!P0 NANOSLEEP.SYNCS 0x989680 ;  /* 0x009896800000895d */ /* 0x004fea0003900000 */
[----:B------:R-:W2:Y:S02]  /*4e00*/  @!P0 SYNCS.PHASECHK.TRANS64 P0, [R2+URZ], R3 ;  /* 0x00000003020085a7 */ /* 0x000ea400080010ff */
[----:B--2---:R-:W-:Y:S05]  /*4e10*/  @P0 BRA `(.L_x_81) ;  /* 0x0000000000240947 */ /* 0x004fea0003800000 */
.L_x_82:
[----:B--2---:R2:W3:Y:S02]  /*4e20*/  SYNCS.PHASECHK.TRANS64.TRYWAIT P0, [R2+URZ], R3 ;  /* 0x00000003020075a7 */ /* 0x0044e400080011ff */
[----:B---3--:R-:W-:Y:S05]  /*4e30*/  @!P0 NANOSLEEP.SYNCS 0x989680 ;  /* 0x009896800000895d */ /* 0x008fea0003900000 */
[----:B------:R-:W3:Y:S02]  /*4e40*/  @!P0 SYNCS.PHASECHK.TRANS64 P0, [R2+URZ], R3 ;  /* 0x00000003020085a7 */ /* 0x000ee400080010ff */
[----:B---3--:R-:W-:Y:S05]  /*4e50*/  @!P0 BRA `(.L_x_82) ;  /* 0xfffffffc00f08947 */ /* 0x008fea000383ffff */
[----:B------:R-:W-:Y:S05]  /*4e60*/  BRA `(.L_x_81) ;  /* 0x0000000000107947 */ /* 0x000fea0003800000 */
.L_x_77:
[----:B------:R-:W-:Y:S01]  /*4e70*/  R2UR UR5, R0 ;  /* 0x00000000000572ca */ /* 0x000fe200000e0000 */
[----:B------:R-:W-:-:S12]  /*4e80*/  UIADD3 UR4, UPT, UPT, UR62, 0xf0, URZ ;  /* 0x000000f03e047890 */ /* 0x000fd8000fffe0ff */
[----:B------:R-:W-:-:S09]  /*4e90*/  UPRMT UR4, UR5, 0x654, UR4 ;  /* 0x0000065405047896 */ /* 0x000fd20008000004 */
[----:B------:R-:W-:Y:S03]  /*4ea0*/  SYNCS.ARRIVE.TRANS64.RED.A1T0 RZ, [UR4], RZ ;  /* 0x000000ffffff79a7 */ /* 0x000fe60008100404 */
.L_x_81:
[----:B-12---:R-:W-:Y:S01]  /*4eb0*/  SHF.L.U32 R3, RZ, 0x1f, RZ ;  /* 0x0000001fff037819 */ /* 0x006fe200000006ff */
[----:B------:R-:W-:Y:S01]  /*4ec0*/  UIADD3 UR4, UPT, UPT, UR62, 0xf0, URZ ;  /* 0x000000f03e047890 */ /* 0x000fe2000fffe0ff */
[----:B------:R-:W-:Y:S02]  /*4ed0*/  PLOP3.LUT P0, PT, PT, PT, UP1, 0x80, 0x8 ;  /* 0x000000000008781c */ /* 0x000fe40003f0f018 */
[----:B------:R-:W1:Y:S02]  /*4ee0*/  SYNCS.PHASECHK.TRANS64.TRYWAIT P1, [UR62+0xf0], R3 ;  /* 0x0000f003ff0075a7 */ /* 0x000e64000802113e */
[----:B-1----:R-:W-:Y:S09]  /*4ef0*/  @!P1 BRA `(.L_x_83) ;  /* 0x0000007000149947 */ /* 0x002ff20003800000 */
.L_x_212:
[----:B------:R-:W-:Y:S02]  /*4f00*/  R2UR UR6, R0 ;  /* 0x00000000000672ca */ /* 0x000fe400000e0000 */
[----:B------:R-:W-:-:S11]  /*4f10*/  R2UR UR5, R16 ;  /* 0x00000000100572ca */ /* 0x000fd600000e0000 */
[----:B------:R-:W-:-:S03]  /*4f20*/  @!UP1 UPRMT UR4, UR6, 0x654, UR4 ;  /* 0x0000065406049896 */ /* 0x000fc60008000004 */
[----:B------:R-:W-:-:S06]  /*4f30*/  UMOV UR6, 0x1 ;  /* 0x0000000100067882 */ /* 0x000fcc0000000000 */
[----:B------:R-:W-:Y:S01]  /*4f40*/  @!P0 SYNCS.ARRIVE.TRANS64.RED.A1T0 RZ, [UR4], RZ ;  /* 0x000000ffffff89a7 */ /* 0x000fe20008100404 */
[----:B------:R-:W-:Y:S01]  /*4f50*/  NOP ;  /* 0x0000000000007918 */ /* 0x000fe20000000000 */
[----:B------:R-:W2:Y:S01]  /*4f60*/  LDS R0, [UR8+0x14] ;  /* 0x00001408ff007984 */ /* 0x000ea20008000800 */
[----:B------:R-:W-:-:S03]  /*4f70*/  ULOP3.LUT UR4, UR5, 0xffff, URZ, 0xc0, !UPT ;  /* 0x0000ffff05047892 */ /* 0x000fc6000f8ec0ff */
[----:B------:R-:W-:Y:S01]  /*4f80*/  UMOV UR5, 0xffff ;  /* 0x0000ffff00057882 */ /* 0x000fe20000000000 */
[----:B------:R-:W-:-:S04]  /*4f90*/  USHF.R.U32.HI UR4, URZ, 0x5, UR4 ;  /* 0x00000005ff047899 */ /* 0x000fc80008011604 */
[----:B------:R-:W-:Y:S02]  /*4fa0*/  USHF.L.U32 UR5, UR5, UR4, URZ ;  /* 0x0000000405057299 */ /* 0x000fe400080006ff */
[----:B------:R-:W-:-:S04]  /*4fb0*/  USHF.L.U32 UR4, UR6, UR4, URZ ;  /* 0x0000000406047299 */ /* 0x000fc800080006ff */
[----:B--2---:R-:W-:-:S04]  /*4fc0*/  LOP3.LUT R0, R0, UR5, RZ, 0xc0, !PT ;  /* 0x0000000500007c12 */ /* 0x004fc8000f8ec0ff */
[----:B------:R-:W-:-:S13]  /*4fd0*/  ISETP.NE.AND P0, PT, R0, UR5, PT ;  /* 0x0000000500007c0c */ /* 0x000fda000bf05270 */
[----:B------:R-:W-:Y:S05]  /*4fe0*/  @P0 BRA `(.L_x_84) ;  /* 0x0000000000580947 */ /* 0x000fea0003800000 */
[----:B------:R-:W2:Y:S02]  /*4ff0*/  LDS R0, [UR8+0x18] ;  /* 0x00001808ff007984 */ /* 0x000ea40008000800 */
[----:B--2---:R-:W-:-:S04]  /*5000*/  LOP3.LUT R0, R0, UR4, RZ, 0xc0, !PT ;  /* 0x0000000400007c12 */ /* 0x004fc8000f8ec0ff */
[----:B------:R-:W-:-:S13]  /*5010*/  ISETP.NE.AND P0, PT, R0, UR4, PT ;  /* 0x0000000400007c0c */ /* 0x000fda000bf05270 */
[----:B------:R-:W-:Y:S05]  /*5020*/  @P0 BRA `(.L_x_85) ;  /* 0x00000000003c0947 */ /* 0x000fea0003800000 */
[----:B-1----:R-:W1:Y:S01]  /*5030*/  S2R R2, SR_LANEID ;  /* 0x0000000000027919 */ /* 0x002e620000000000 */
[----:B------:R-:W-:-:S06]  /*5040*/  ULOP3.LUT UR5, URZ, UR5, URZ, 0x33, !UPT ;  /* 0x00000005ff057292 */ /* 0x000fcc000f8e33ff */
[----:B------:R-:W-:-:S04]  /*5050*/  IMAD.U32 R0, RZ, RZ, UR5 ;  /* 0x00000005ff007e24 */ /* 0x000fc8000f8e00ff */
[----:B------:R2:W3:Y:S02]  /*5060*/  REDUX UR7, R0 ;  /* 0x00000000000773c4 */ /* 0x0004e40000000000 */
[----:B------:R4:W-:Y:S01]  /*5070*/  UTCATOMSWS.AND URZ, UR5 ;  /* 0x0000000500ff79e3 */ /* 0x0009e20008000000 */
[----:B--2---:R-:W-:Y:S01]  /*5080*/  LOP3.LUT R0, RZ, UR4, RZ, 0x33, !PT ;  /* 0x00000004ff007c12 */ /* 0x004fe2000f8e33ff */
[----:B------:R-:W-:Y:S02]  /*5090*/  VOTEU.ANY UR4, UPT, PT ;  /* 0x0000000000047886 */ /* 0x000fe400038e0100 */
[----:B------:R-:W-:Y:S02]  /*50a0*/  UFLO.U32 UR4, UR4 ;  /* 0x00000004000472bd */ /* 0x000fe400080e0000 */
[----:B------:R-:W2:Y:S04]  /*50b0*/  REDUX UR6, R0 ;  /* 0x00000000000673c4 */ /* 0x000ea80000000000 */
[----:B-1----:R-:W-:-:S02]  /*50c0*/  ISETP.EQ.U32.AND P0, PT, R2, UR4, PT ;  /* 0x0000000402007c0c */ /* 0x002fc4000bf02070 */
[----:B---3--:R-:W-:-:S11]  /*50d0*/  MOV R2, UR7 ;  /* 0x0000000700027c02 */ /* 0x008fd60008000f00 */
[----:B------:R4:W-:Y:S01]  /*50e0*/  @P0 ATOMS.AND RZ, [UR8+0x14], R2 ;  /* 0x00001402ffff098c */ /* 0x0009e2000a800008 */
[----:B--2---:R-:W-:-:S05]  /*50f0*/  IMAD.U32 R0, RZ, RZ, UR6 ;  /* 0x00000006ff007e24 */ /* 0x004fca000f8e00ff */
[----:B------:R4:W-:Y:S01]  /*5100*/  @P0 ATOMS.AND RZ, [UR8+0x18], R0 ;  /* 0x00001800ffff098c */ /* 0x0009e2000a800008 */
[----:B------:R-:W-:Y:S05]  /*5110*/  BRA `(.L_x_86) ;  /* 0x0000000000147947 */ /* 0x000fea0003800000 */
.L_x_85:
[----:B-1----:R-:W-:Y:S02]  /*5120*/  MOV R2, 0x5140 ;  /* 0x0000514000027802 */ /* 0x002fe40000000f00 */
[----:B-----5:R-:W-:Y:S05]  /*5130*/  CALL.REL.NOINC `($__internal_0_$__cuda_sm10x_tcgen05_guardrail_trap_col_being_dealloced_not_returned_by_alloc) ;  /* 0x00000074009c7944 */ /* 0x020fea0003c00000 */
[----:B------:R-:W-:Y:S05]  /*5140*/  BRA `(.L_x_86) ;  /* 0x0000000000087947 */ /* 0x000fea0003800000 */
.L_x_84:
[----:B-1----:R-:W-:Y:S02]  /*5150*/  MOV R2, 0x5170 ;  /* 0x0000517000027802 */ /* 0x002fe40000000f00 */
[----:B-----5:R-:W-:Y:S05]  /*5160*/  CALL.REL.NOINC `($__internal_2_$__cuda_sm10x_tcgen05_guardrail_trap_unallocated_columns_being_dealloced) ;  /* 0x0000007400a87944 */ /* 0x020fea0003c00000 */
.L_x_86:
[----:B------:R-:W-:Y:S01]  /*5170*/  NOP ;  /* 0x0000000000007918 */ /* 0x000fe20000000000 */
[----:B----4-:R-:W-:Y:S05]  /*5180*/  EXIT ;  /* 0x000000000000794d */ /* 0x010fea0003800000 */
.L_x_57:
[----:B------:R-:W-:-:S09]  /*5190*/  UISETP.NE.OR UP0, UPT, UR21, 0x3, !UP3 ;  /* 0x000000031500788c */ /* 0x000fd2000df05670 */
[----:B------:R-:W-:Y:S05]  /*51a0*/  BRA.U UP0, `(.L_x_87) ;  /* 0x0000001500dc7547 */ /* 0x000fea000b800000 */
[----:B------:R-:W1:Y:S01]  /*51b0*/  LDCU UR37, c[0x0][0x370] ;  /* 0x00006e00ff2577ac */ /* 0x000e620008000800 */
[----:B------:R-:W-:Y:S01]  /*51c0*/  R2UR UR6, R59 ;  /* 0x000000003b0672ca */ /* 0x000fe200000e0000 */
[----:B------:R-:W2:Y:S01]  /*51d0*/  LDC.64 R16, c[0x0][0x348] ;  /* 0x0000d200ff107b82 */ /* 0x000ea20000000a00 */
[----:B------:R-:W-:Y:S01]  /*51e0*/  HFMA2 R13, -RZ, RZ, 0, 0 ;  /* 0x00000000ff0d7431 */ /* 0x000fe200000001ff */
[----:B------:R-:W1:Y:S01]  /*51f0*/  LDCU.128 UR48, c[0x0][0xb10] ;  /* 0x00016200ff3077ac */ /* 0x000e620008000c00 */
[----:B------:R-:W-:Y:S02]  /*5200*/  IMAD.MOV.U32 R14, RZ, RZ, RZ ;  /* 0x000000ffff0e7224 */ /* 0x000fe400078e00ff */
[----:B------:R-:W-:Y:S01]  /*5210*/  IMAD.MOV.U32 R7, RZ, RZ, 0x2000 ;  /* 0x00002000ff077424 */ /* 0x000fe200078e00ff */
[----:B------:R-:W3:Y:S02]  /*5220*/  LDCU UR31, c[0x0][0x374] ;  /* 0x00006e80ff1f77ac */ /* 0x000ee40008000800 */
[----:B------:R-:W4:Y:S01]  /*5230*/  LDC.64 R2, c[0x0][0x888] ;  /* 0x00022200ff027b82 */ /* 0x000f220000000a00 */
[----:B------:R-:W3:Y:S01]  /*5240*/  LDCU UR15, c[0x0][0xb0c] ;  /* 0x00016180ff0f77ac */ /* 0x000ee20008000800 */
[----:B------:R-:W2:Y:S06]  /*5250*/  LDCU UR46, c[0x0][0xb20] ;  /* 0x00016400ff2e77ac */ /* 0x000eac0008000800 */
[----:B------:R-:W4:Y:S01]  /*5260*/  LDC.64 R4, c[0x0][0x890] ;  /* 0x00022400ff047b82 */ /* 0x000f220000000a00 */
[----:B------:R-:W2:Y:S01]  /*5270*/  LDCU UR4, c[0x0][0xb30] ;  /* 0x00016600ff0477ac */ /* 0x000ea20008000800 */
[----:B------:R-:W-:Y:S01]  /*5280*/  UMOV UR21, 0x400 ;  /* 0x0000040000157882 */ /* 0x000fe20000000000 */
[----:B------:R-:W-:-:S02]  /*5290*/  UPLOP3.LUT UP1, UPT, UPT, UPT, UPT, 0x40, 0x4 ;  /* 0x000000000004789c */ /* 0x000fc40003f2e870 */
[----:B------:R-:W-:Y:S02]  /*52a0*/  ULEA UR21, UR6, UR21, 0x18 ;  /* 0x0000001506157291 */ /* 0x000fe4000f8ec0ff */
[----:B-1----:R-:W-:Y:S02]  /*52b0*/  UIMAD.WIDE.U32 UR6, UR37, UR48, URZ ;  /* 0x00000030250672a5 */ /* 0x002fe4000f8e00ff */
[----:B---3--:R-:W-:Y:S02]  /*52c0*/  UIMAD.WIDE.U32 UR8, UR31, UR51, URZ ;  /* 0x000000331f0872a5 */ /* 0x008fe4000f8e00ff */
[----:B------:R-:W-:Y:S02]  /*52d0*/  UISETP.GE.AND UP0, UPT, UR39, 0x1, UPT ;  /* 0x000000012700788c */ /* 0x000fe4000bf06270 */
[----:B------:R-:W-:Y:S01]  /*52e0*/  UISETP.NE.AND UP4, UPT, UR39, 0x1, UPT ;  /* 0x000000012700788c */ /* 0x000fe2000bf85270 */
[----:B------:R-:W-:Y:S02]  /*52f0*/  UMOV UR6, UR7 ;  /* 0x0000000700067c82 */ /* 0x000fe40008000000 */
[----:B------:R-:W-:Y:S01]  /*5300*/  UMOV UR38, UR9 ;  /* 0x0000000900267c82 */ /* 0x000fe20008000000 */
[----:B------:R-:W1:Y:S01]  /*5310*/  LDCU.64 UR22, c[0x0][0xb28] ;  /* 0x00016500ff1677ac */ /* 0x000e620008000a00 */
[----:B------:R-:W-:-:S02]  /*5320*/  UISETP.NE.AND UP6, UPT, UR15, 0x1, UPT ;  /* 0x000000010f00788c */ /* 0x000fc4000bfc5270 */
[----:B------:R-:W-:Y:S02]  /*5330*/  UISETP.NE.AND UP5, UPT, UR50, 0x1, UPT ;  /* 0x000000013200788c */ /* 0x000fe4000bfa5270 */
[----:B------:R-:W-:Y:S02]  /*5340*/  UIADD3 UR41, UPT, UPT, UR21, 0x20, URZ ;  /* 0x0000002015297890 */ /* 0x000fe4000fffe0ff */
[----:B------:R-:W-:Y:S02]  /*5350*/  UIADD3 UR33, UPT, UPT, UR21, 0x28, URZ ;  /* 0x0000002815217890 */ /* 0x000fe4000fffe0ff */
[----:B------:R-:W-:Y:S02]  /*5360*/  UIADD3 UR25, UPT, UPT, UR21, 0x30, URZ ;  /* 0x0000003015197890 */ /* 0x000fe4000fffe0ff */
[----:B------:R-:W-:Y:S02]  /*5370*/  UIADD3 UR17, UPT, UPT, UR21, 0x38, URZ ;  /* 0x0000003815117890 */ /* 0x000fe4000fffe0ff */
[----:B------:R-:W-:-:S02]  /*5380*/  USHF.R.U32.HI UR45, URZ, UR49, UR6 ;  /* 0x00000031ff2d7299 */ /* 0x000fc40008011606 */
[----:B--2---:R-:W-:Y:S02]  /*5390*/  USHF.R.U32.HI UR38, URZ, UR46, UR38 ;  /* 0x0000002eff267299 */ /* 0x004fe40008011626 */
[----:B------:R-:W-:-:S11]  /*53a0*/  UISETP.NE.AND UP3, UPT, UR4, 0x1, UPT ;  /* 0x000000010400788c */ /* 0x000fd6000bf65270 */
.L_x_102:
[C---:B------:R-:W-:Y:S02]  /*53b0*/  LEA R12, R14.reuse, UR21, 0x3 ;  /* 0x000000150e0c7c11 */ /* 0x040fe4000f8e18ff */
[----:B------:R-:W-:Y:S02]  /*53c0*/  SHF.L.U32 R0, R13, 0x1f, RZ ;  /* 0x0000001f0d007819 */ /* 0x000fe400000006ff */
[----:B------:R-:W-:Y:S02]  /*53d0*/  LEA R8, R14, UR21, 0x4 ;  /* 0x000000150e087c11 */ /* 0x000fe4000f8e20ff */
[----:B--2---:R-:W2:Y:S02]  /*53e0*/  SYNCS.PHASECHK.TRANS64.TRYWAIT P0, [R12+URZ+0x70], R0 ;  /* 0x000070000c0075a7 */ /* 0x004ea400080011ff */
[----:B--2---:R-:W-:Y:S05]  /*53f0*/  @!P0 BRA `(.L_x_88) ;  /* 0x0000006800ec8947 */ /* 0x004fea0003800000 */
.L_x_213:
[----:B------:R-:W3:Y:S01]  /*5400*/  LDS.128 R8, [R8+0x100] ;  /* 0x0001000008087984 */ /* 0x000ee20000000c00 */
[----:B------:R-:W-:Y:S01]  /*5410*/  UISETP.GE.AND UP0, UPT, UR39, 0x1, UPT ;  /* 0x000000012700788c */ /* 0x000fe2000bf06270 */
[----:B------:R-:W-:Y:S01]  /*5420*/  @!PT LDS RZ, [RZ] ;  /* 0x00000000fffff984 */ /* 0x000fe20000000800 */
[----:B------:R-:W-:Y:S01]  /*5430*/  @!PT LDS RZ, [RZ] ;  /* 0x00000000fffff984 */ /* 0x000fe20000000800 */
[----:B------:R-:W-:Y:S01]  /*5440*/  @!PT LDS RZ, [RZ] ;  /* 0x00000000fffff984 */ /* 0x000fe20000000800 */
[----:B------:R-:W-:Y:S01]  /*5450*/  @!PT LDS RZ, [RZ] ;  /* 0x00000000fffff984 */ /* 0x000fe20000000800 */
[----:B------:R1:W-:Y:S06]  /*5460*/  MEMBAR.ALL.CTA ;  /* 0x0000000000007992 */ /* 0x0003ec0000008000 */
[----:B-1----:R-:W1:Y:S01]  /*5470*/  FENCE.VIEW.ASYNC.S ;  /* 0x00000000000073c6 */ /* 0x002e620000000000 */
[----:B---3--:R-:W-:Y:S11]  /*5480*/  LOP3.LUT P0, RZ, R10, 0x1, RZ, 0xc0, !PT ;  /* 0x000000010aff7812 */ /* 0x008ff6000780c0ff */
[----:B------:R-:W-:Y:S02]  /*5490*/  @!UPT UIADD3 URZ, UPT, UPT, URZ, URZ, URZ ;  /* 0x000000fffffff290 */ /* 0x000fe4000fffe0ff */
[----:B-1----:R-:W-:Y:S01]  /*54a0*/  VOTEU.ANY UP2, P0 ;  /* 0x0000000000ff7886 */ /* 0x002fe20000040100 */
[----:B------:R-:W-:Y:S11]  /*54b0*/  PLOP3.LUT P0, PT, PT, PT, UP2, 0x80, 0x8 ;  /* 0x000000000008781c */ /* 0x000ff60003f0f028 */
[----:B------:R-:W-:Y:S02]  /*54c0*/  @!UPT UIADD3 URZ, UPT, UPT, URZ, URZ, URZ ;  /* 0x000000fffffff290 */ /* 0x000fe4000fffe0ff */
[----:B--2---:R-:W-:Y:S02]  /*54d0*/  @P0 SHF.R.U32.HI R0, RZ, 0x10, R9 ;  /* 0x00000010ff000819 */ /* 0x004fe40000011609 */
[----:B------:R-:W-:Y:S02]  /*54e0*/  @P0 MOV R6, R8 ;  /* 0x0000000800060202 */ /* 0x000fe40000000f00 */
[----:B------:R-:W-:Y:S01]  /*54f0*/  @P0 R2UR UR4, R0 ;  /* 0x00000000000402ca */ /* 0x000fe200000e0000 */
[----:B------:R-:W-:Y:S01]  /*5500*/  VIADD R0, R12, 0x80 ;  /* 0x000000800c007836 */ /* 0x000fe20000000000 */
[----:B------:R-:W-:Y:S02]  /*5510*/  @P0 LOP3.LUT R8, R9, 0xffff, RZ, 0xc0, !PT ;  /* 0x0000ffff09080812 */ /* 0x000fe400078ec0ff */
[----:B------:R-:W-:Y:S02]  /*5520*/  @P0 R2UR UR6, R6 ;  /* 0x00000000060602ca */ /* 0x000fe400000e0000 */
[----:B------:R-:W-:Y:S02]  /*5530*/  PRMT R0, RZ, 0x654, R0 ;  /* 0x00000654ff007816 */ /* 0x000fe40000000000 */
[----:B------:R-:W-:Y:S02]  /*5540*/  @P0 R2UR UR5, R8 ;  /* 0x00000000080502ca */ /* 0x000fe400000e0000 */
[----:B------:R1:W-:Y:S03]  /*5550*/  SYNCS.ARRIVE.TRANS64.RED.A1T0 RZ, [R0+URZ], RZ ;  /* 0x000000ff00ff79a7 */ /* 0x0003e600081004ff */
[----:B------:R-:W-:Y:S04]  /*5560*/  @UP2 UMOV UR30, UR4 ;  /* 0x00000004001e2c82 */ /* 0x000fe80008000000 */
[----:B------:R-:W-:Y:S04]  /*5570*/  @UP2 UMOV UR14, UR6 ;  /* 0x00000006000e2c82 */ /* 0x000fe80008000000 */
[----:B------:R-:W-:Y:S01]  /*5580*/  @UP2 UMOV UR13, UR5 ;  /* 0x00000005000d2c82 */ /* 0x000fe20008000000 */
[----:B------:R-:W-:Y:S05]  /*5590*/  BRA.U !UP0, `(.L_x_89) ;  /* 0x0000000108a47547 */ /* 0x000fea000b800000 */
[----:B------:R-:W-:Y:S02]  /*55a0*/  UIMAD.WIDE.U32 UR18, UR13, UR51, URZ ;  /* 0x000000330d1272a5 */ /* 0x000fe4000f8e00ff */
[----:B------:R-:W-:Y:S02]  /*55b0*/  UIMAD.WIDE.U32 UR26, UR14, UR48, URZ ;  /* 0x000000300e1a72a5 */ /* 0x000fe4000f8e00ff */
[----:B------:R-:W-:Y:S02]  /*55c0*/  USEL UR4, UR31, UR38, !UP5 ;  /* 0x000000261f047287 */ /* 0x000fe4000e800000 */
[----:B------:R-:W-:Y:S02]  /*55d0*/  USEL UR7, UR37, UR45, !UP6 ;  /* 0x0000002d25077287 */ /* 0x000fe4000f000000 */
[----:B------:R-:W-:Y:S02]  /*55e0*/  UIMAD.WIDE.U32 UR8, UR4, UR22, URZ ;  /* 0x00000016040872a5 */ /* 0x000fe4000f8e00ff */
[----:B------:R-:W-:Y:S01]  /*55f0*/  UIMAD.WIDE.U32 UR10, UR7, UR22, URZ ;  /* 0x00000016070a72a5 */ /* 0x000fe2000f8e00ff */
[----:B------:R-:W-:Y:S02]  /*5600*/  UMOV UR5, UR19 ;  /* 0x0000001300057c82 */ /* 0x000fe40008000000 */
[----:B------:R-:W-:Y:S03]  /*5610*/  USHF.R.U32.HI UR6, URZ, UR46, UR5 ;  /* 0x0000002eff067299 */ /* 0x000fe60008011605 */
[----:B------:R-:W-:Y:S01]  /*5620*/  UMOV UR5, UR27 ;  /* 0x0000001b00057c82 */ /* 0x000fe20008000000 */
[----:B------:R-:W-:Y:S02]  /*5630*/  USEL UR6, UR13, UR6, !UP5 ;  /* 0x000000060d067287 */ /* 0x000fe4000e800000 */
[----:B------:R-:W-:Y:S03]  /*5640*/  USHF.R.U32.HI UR12, URZ, UR49, UR5 ;  /* 0x00000031ff0c7299 */ /* 0x000fe60008011605 */
[----:B------:R-:W-:Y:S02]  /*5650*/  UMOV UR5, UR9 ;  /* 0x0000000900057c82 */ /* 0x000fe40008000000 */
[----:B------:R-:W-:Y:S03]  /*5660*/  @UP4 USHF.R.U32.HI UR4, URZ, UR23, UR5 ;  /* 0x00000017ff044299 */ /* 0x000fe60008011605 */
[----:B------:R-:W-:Y:S01]  /*5670*/  UMOV UR5, UR11 ;  /* 0x0000000b00057c82 */ /* 0x000fe20008000000 */
[----:B------:R-:W-:Y:S02]  /*5680*/  UIMAD UR4, UR39, UR4, URZ ;  /* 0x00000004270472a4 */ /* 0x000fe4000f8e02ff */
[----:B------:R-:W-:Y:S02]  /*5690*/  @UP4 USHF.R.U32.HI UR7, URZ, UR23, UR5 ;  /* 0x00000017ff074299 */ /* 0x000fe40008011605 */
[----:B------:R-:W-:Y:S02]  /*56a0*/  UIMAD.WIDE.U32 UR10, UR6, UR22, URZ ;  /* 0x00000016060a72a5 */ /* 0x000fe4000f8e00ff */
[----:B------:R-:W-:Y:S02]  /*56b0*/  USEL UR5, UR14, UR12, !UP6 ;  /* 0x0000000c0e057287 */ /* 0x000fe4000f000000 */
[----:B------:R-:W-:Y:S02]  /*56c0*/  UIMAD UR8, UR39, UR7, URZ ;  /* 0x00000007270872a4 */ /* 0x000fe4000f8e02ff */
[----:B------:R-:W-:Y:S03]  /*56d0*/  UISETP.GE.AND UP0, UPT, UR6, UR4, UPT ;  /* 0x000000040600728c */ /* 0x000fe6000bf06270 */
[----:B------:R-:W-:Y:S01]  /*56e0*/  UMOV UR4, UR11 ;  /* 0x0000000b00047c82 */ /* 0x000fe20008000000 */
[----:B------:R-:W-:Y:S02]  /*56f0*/  UISETP.GE.OR UP0, UPT, UR5, UR8, UP0 ;  /* 0x000000080500728c */ /* 0x000fe40008706670 */
[----:B------:R-:W-:Y:S02]  /*5700*/  USHF.R.U32.HI UR4, URZ, UR23, UR4 ;  /* 0x00000017ff047299 */ /* 0x000fe40008011604 */
[----:B------:R-:W-:Y:S02]  /*5710*/  UIMAD.WIDE.U32 UR8, UR5, UR22, URZ ;  /* 0x00000016050872a5 */ /* 0x000fe4000f8e00ff */
[----:B------:R-:W-:Y:S04]  /*5720*/  USEL UR10, UR6, UR4, !UP4 ;  /* 0x00000004060a7287 */ /* 0x000fe8000e000000 */
[----:B------:R-:W-:Y:S01]  /*5730*/  UIADD3 UR11, UPT, UPT, -UR10, URZ, URZ ;  /* 0x000000ff0a0b7290 */ /* 0x000fe2000fffe1ff */
[----:B------:R-:W-:Y:S02]  /*5740*/  @!UP0 UMOV UR4, UR9 ;  /* 0x0000000900048c82 */ /* 0x000fe40008000000 */
[----:B------:R-:W-:Y:S02]  /*5750*/  @!UP0 USHF.R.U32.HI UR4, URZ, UR23, UR4 ;  /* 0x00000017ff048299 */ /* 0x000fe40008011604 */
[----:B------:R-:W-:Y:S02]  /*5760*/  UIMAD UR8, UR39, UR11, UR6 ;  /* 0x0000000b270872a4 */ /* 0x000fe4000f8e0206 */
[----:B------:R-:W-:Y:S04]  /*5770*/  @!UP0 USEL UR4, UR5, UR4, !UP4 ;  /* 0x0000000405048287 */ /* 0x000fe8000e000000 */
[----:B------:R-:W-:Y:S02]  /*5780*/  @!UP0 UIMAD UR7, UR7, UR8, UR4 ;  /* 0x00000008070782a4 */ /* 0x000fe4000f8e0204 */
[----:B------:R-:W-:Y:S02]  /*5790*/  @!UP0 UIADD3 UR9, UPT, UPT, UR10, -UR4, URZ ;  /* 0x800000040a098290 */ /* 0x000fe4000fffe0ff */
[----:B------:R-:W-:Y:S02]  /*57a0*/  UIADD3 UR8, UPT, UPT, -UR6, URZ, URZ ;  /* 0x000000ff06087290 */ /* 0x000fe4000fffe1ff */
[----:B------:R-:W-:Y:S02]  /*57b0*/  UIADD3 UR4, UPT, UPT, -UR5, URZ, URZ ;  /* 0x000000ff05047290 */ /* 0x000fe4000fffe1ff */
[----:B------:R-:W-:Y:S03]  /*57c0*/  @!UP0 UIMAD UR6, UR9, UR39, UR5 ;  /* 0x00000027090682a4 */ /* 0x000fe6000f8e0205 */
[----:B------:R-:W-:Y:S01]  /*57d0*/  @!UP0 UMOV UR5, UR7 ;  /* 0x0000000700058c82 */ /* 0x000fe20008000000 */
[----:B------:R-:W-:Y:S02]  /*57e0*/  UIMAD UR7, UR15, UR4, UR14 ;  /* 0x000000040f0772a4 */ /* 0x000fe4000f8e020e */
[----:B------:R-:W-:Y:S02]  /*57f0*/  UIMAD UR4, UR50, UR8, UR13 ;  /* 0x00000008320472a4 */ /* 0x000fe4000f8e020d */
[----:B------:R-:W-:Y:S02]  /*5800*/  UIMAD UR14, UR5, UR15, UR7 ;  /* 0x0000000f050e72a4 */ /* 0x000fe4000f8e0207 */
[----:B------:R-:W-:Y:S11]  /*5810*/  UIMAD UR13, UR6, UR50, UR4 ;  /* 0x00000032060d72a4 */ /* 0x000ff6000f8e0204 */
[----:B------:R-:W-:Y:S01]  /*5820*/  @!UPT UIADD3 URZ, UPT, UPT, URZ, URZ, URZ ;  /* 0x000000fffffff290 */ /* 0x000fe2000fffe0ff */
.L_x_89:
[----:B------:R-:W2:Y:S01]  /*5830*/  @!UP3 LDCU.128 UR8, c[0x0][0xb10] ;  /* 0x00016200ff08b7ac */ /* 0x000ea20008000c00 */
[----:B------:R-:W-:Y:S01]  /*5840*/  IMAD.MOV.U32 R10, RZ, RZ, 0x1 ;  /* 0x00000001ff0a7424 */ /* 0x000fe200078e00ff */
[C---:B----4-:R-:W-:Y:S02]  /*5850*/  ISETP.NE.U32.AND P1, PT, R4.reuse, RZ, PT ;  /* 0x000000ff0400720c */ /* 0x050fe40003f25070 */
[----:B------:R-:W-:Y:S02]  /*5860*/  ISETP.NE.U32.AND P0, PT, R4, RZ, PT ;  /* 0x000000ff0400720c */ /* 0x000fe40003f05070 */
[C---:B------:R-:W-:Y:S01]  /*5870*/  ISETP.NE.AND.EX P1, PT, R5.reuse, RZ, PT, P1 ;  /* 0x000000ff0500720c */ /* 0x040fe20003f25310 */
[----:B------:R-:W3:Y:S01]  /*5880*/  @!UP3 LDCU UR5, c[0x0][0xb0c] ;  /* 0x00016180ff05b7ac */ /* 0x000ee20008000800 */
[----:B------:R-:W-:Y:S02]  /*5890*/  ISETP.NE.AND.EX P0, PT, R5, RZ, PT, P0 ;  /* 0x000000ff0500720c */ /* 0x000fe40003f05300 */
[----:B------:R-:W-:Y:S01]  /*58a0*/  SHF.L.U32 R10, R10, 0x1f, RZ ;  /* 0x0000001f0a0a7819 */ /* 0x000fe200000006ff */
[----:B------:R-:W-:Y:S02]  /*58b0*/  USHF.L.U32 UR43, UR16, 0x7, URZ ;  /* 0x00000007102b7899 */ /* 0x000fe400080006ff */
[----:B------:R-:W-:Y:S02]  /*58c0*/  USHF.L.U32 UR42, UR20, 0x7, URZ ;  /* 0x00000007142a7899 */ /* 0x000fe400080006ff */
[----:B--2---:R-:W-:Y:S07]  /*58d0*/  UIMAD.WIDE.U32 UR6, UR14, UR8, URZ ;  /* 0x000000080e0672a5 */ /* 0x004fee000f8e00ff */
[----:B------:R-:W-:Y:S01]  /*58e0*/  @!UP3 UMOV UR4, UR7 ;  /* 0x000000070004bc82 */ /* 0x000fe20008000000 */
[----:B---3--:R-:W-:Y:S02]  /*58f0*/  @!UP3 UISETP.NE.AND UP0, UPT, UR5, 0x1, UPT ;  /* 0x000000010500b88c */ /* 0x008fe4000bf05270 */
[----:B------:R-:W-:Y:S02]  /*5900*/  @!UP3 USHF.R.U32.HI UR4, URZ, UR9, UR4 ;  /* 0x00000009ff04b299 */ /* 0x000fe40008011604 */
[----:B------:R-:W-:Y:S02]  /*5910*/  UIMAD.WIDE.U32 UR6, UR13, UR11, URZ ;  /* 0x0000000b0d0672a5 */ /* 0x000fe4000f8e00ff */
[----:B------:R-:W-:Y:S02]  /*5920*/  @!UP3 USEL UR8, UR14, UR4, !UP0 ;  /* 0x000000040e08b287 */ /* 0x000fe4000c000000 */
[----:B------:R-:W-:Y:S03]  /*5930*/  @!UP3 UISETP.NE.AND UP0, UPT, UR10, 0x1, UPT ;  /* 0x000000010a00b88c */ /* 0x000fe6000bf05270 */
[----:B------:R-:W-:Y:S02]  /*5940*/  @!UP3 UMOV UR6, UR7 ;  /* 0x000000070006bc82 */ /* 0x000fe40008000000 */
[----:B------:R-:W2:Y:S02]  /*5950*/  @!UP3 LDCU UR4, c[0x0][0xb20] ;  /* 0x00016400ff04b7ac */ /* 0x000ea40008000800 */
[----:B--2---:R-:W-:Y:S04]  /*5960*/  @!UP3 USHF.R.U32.HI UR6, URZ, UR4, UR6 ;  /* 0x00000004ff06b299 */ /* 0x004fe80008011606 */
[----:B------:R-:W-:Y:S04]  /*5970*/  @!UP3 USEL UR6, UR13, UR6, !UP0 ;  /* 0x000000060d06b287 */ /* 0x000fe8000c000000 */
[----:B------:R-:W-:Y:S02]  /*5980*/  @!UP3 UIADD3 UR4, UPT, UPT, -UR8, UR6, URZ ;  /* 0x000000060804b290 */ /* 0x000fe4000fffe1ff */
[----:B------:R-:W-:Y:S02]  /*5990*/  @!UP3 UIADD3 UR6, UPT, UPT, UR8, -UR6, URZ ;  /* 0x800000060806b290 */ /* 0x000fe4000fffe0ff */
[----:B------:R-:W-:Y:S02]  /*59a0*/  @!UP3 UIMAD UR14, UR4, UR5, UR14 ;  /* 0x00000005040eb2a4 */ /* 0x000fe4000f8e020e */
[----:B------:R-:W-:Y:S01]  /*59b0*/  @!UP3 UIMAD UR13, UR6, UR10, UR13 ;  /* 0x0000000a060db2a4 */ /* 0x000fe2000f8e020d */
[----:B------:R-:W-:Y:S11]  /*59c0*/  BRA.U UP1, `(.L_x_90) ;  /* 0x0000000101107547 */ /* 0x000ff6000b800000 */
[----:B------:R-:W-:Y:S04]  /*59d0*/  MOV R6, UR53 ;  /* 0x0000003500067c02 */ /* 0x000fe80008000f00 */
[----:B------:R-:W-:Y:S04]  /*59e0*/  SHF.L.U32 R6, R6, 0x1f, RZ ;  /* 0x0000001f06067819 */ /* 0x000fe800000006ff */
[----:B------:R-:W2:Y:S02]  /*59f0*/  SYNCS.PHASECHK.TRANS64.TRYWAIT P2, [UR21+0x68], R6 ;  /* 0x00006806ff0075a7 */ /* 0x000ea40008041115 */
[----:B--2---:R-:W-:Y:S05]  /*5a00*/  @!P2 BRA `(.L_x_91) ;  /* 0x00000064007ca947 */ /* 0x004fea0003800000 */
.L_x_90:
[----:B------:R-:W-:Y:S05]  /*5a10*/  @!P1 BRA `(.L_x_92) ;  /* 0x0000000000309947 */ /* 0x000fea0003800000 */
[----:B------:R-:W-:Y:S01]  /*5a20*/  ISETP.NE.U32.AND P1, PT, R2, RZ, PT ;  /* 0x000000ff0200720c */ /* 0x000fe20003f25070 */
[----:B------:R-:W2:Y:S01]  /*5a30*/  LDCU.64 UR4, c[0x0][0x358] ;  /* 0x00006b00ff0477ac */ /* 0x000ea20008000a00 */
[----:B------:R-:W-:Y:S02]  /*5a40*/  IMAD.MOV.U32 R26, RZ, RZ, 0x1 ;  /* 0x00000001ff1a7424 */ /* 0x000fe400078e00ff */
[----:B------:R-:W-:Y:S11]  /*5a50*/  ISETP.NE.AND.EX P1, PT, R3, RZ, PT, P1 ;  /* 0x000000ff0300720c */ /* 0x000ff60003f25310 */
[----:B------:R-:W-:Y:S02]  /*5a60*/  @!UPT UIADD3 URZ, UPT, UPT, URZ, URZ, URZ ;  /* 0x000000fffffff290 */ /* 0x000fe4000fffe0ff */
[----:B------:R-:W3:Y:S01]  /*5a70*/  @P1 LDC.64 R8, c[0x0][0x888] ;  /* 0x00022200ff081b82 */ /* 0x000ee20000000a00 */
[----:B-1----:R-:W-:Y:S04]  /*5a80*/  @P1 IMAD R0, R4, UR60, RZ ;  /* 0x0000003c04001c24 */ /* 0x002fe8000f8e02ff */
[----:B---3--:R-:W-:Y:S04]  /*5a90*/  @P1 IMAD.WIDE R8, R0, 0x4, R8 ;  /* 0x0000000400081825 */ /* 0x008fe800078e0208 */
[----:B------:R-:W-:Y:S01]  /*5aa0*/  HFMA2 R0, -RZ, RZ, 0, 5.9604644775390625e-08 ;  /* 0x00000001ff007431 */ /* 0x000fe200000001ff */
[----:B--2--5:R2:W5:Y:S04]  /*5ab0*/  @P1 LDG.E R27, desc[UR4][R8.64] ;  /* 0x00000004081b1981 */ /* 0x024568000c1e1900 */
[----:B------:R-:W-:Y:S01]  /*5ac0*/  @!P1 PRMT R26, R0, 0x7610, R26 ;  /* 0x00007610001a9816 */ /* 0x000fe2000000001a */
[----:B--2---:R-:W3:Y:S06]  /*5ad0*/  @!P1 LDC R27, c[0x0][0x880] ;  /* 0x00022000ff1b9b82 */ /* 0x004eec0000000800 */
.L_x_92:
[----:B---3-5:R-:W-:Y:S01]  /*5ae0*/  @!P0 FSETP.EQ.AND P1, PT, R27, RZ, PT ;  /* 0x000000ff1b00820b */ /* 0x028fe20003f22000 */
[----:B------:R-:W-:Y:S01]  /*5af0*/  @!UPT UIADD3 URZ, UPT, UPT, URZ, URZ, URZ ;  /* 0x000000fffffff290 */ /* 0x000fe2000fffe0ff */
[----:B------:R-:W-:Y:S11]  /*5b00*/  @!P0 BRA `(.L_x_93) ;  /* 0x0000000000188947 */ /* 0x000ff60003800000 */
[----:B------:R-:W-:Y:S02]  /*5b10*/  LOP3.LUT P0, RZ, R26, 0xff, RZ, 0xc0, !PT ;  /* 0x000000ff1aff7812 */ /* 0x000fe4000780c0ff */
[----:B------:R-:W-:Y:S04]  /*5b20*/  ISETP.NE.U32.AND P1, PT, R2, RZ, PT ;  /* 0x000000ff0200720c */ /* 0x000fe80003f25070 */
[----:B------:R-:W-:Y:S04]  /*5b30*/  ISETP.NE.AND.EX P1, PT, R3, RZ, PT, P1 ;  /* 0x000000ff0300720c */ /* 0x000fe80003f25310 */
[----:B------:R-:W-:Y:S03]  /*5b40*/  PLOP3.LUT P1, PT, P1, PT, PT, 0x8, 0x80 ;  /* 0x000000000080781c */ /* 0x000fe60000f2e170 */
[----:B------:R-:W-:Y:S11]  /*5b50*/  @P0 FSETP.EQ.AND P1, PT, R27, RZ, PT ;  /* 0x000000ff1b00020b */ /* 0x000ff60003f22000 */
[----:B------:R-:W-:Y:S02]  /*5b60*/  @!UPT UIADD3 URZ, UPT, UPT, URZ, URZ, URZ ;  /* 0x000000fffffff290 */ /* 0x000fe4000fffe0ff */
.L_x_93:
[----:B------:R-:W2:Y:S01]  /*5b70*/  SYNCS.PHASECHK.TRANS64.TRYWAIT P2, [UR21+0x40], R10 ;  /* 0x0000400aff0075a7 */ /* 0x000ea20008041115 */
[----:B------:R-:W-:Y:S04]  /*5b80*/  ELECT P0, URZ, PT ;  /* 0x0000000000ff782f */ /* 0x000fe80003800000 */
[----:B------:R-:W-:Y:S11]  /*5b90*/  PLOP3.LUT P1, PT, P1, P0, PT, 0xf2, 0x2f ;  /* 0x00000000002f781c */ /* 0x000ff60000f21e72 */
[----:B------:R-:W-:Y:S02]  /*5ba0*/  @!UPT UIADD3 URZ, UPT, UPT, URZ, URZ, URZ ;  /* 0x000000fffffff290 */ /* 0x000fe4000fffe0ff */
[----:B------:R-:W-:Y:S05]  /*5bb0*/  @!P1 IADD3 R8, P0, PT, R16, 0x580, RZ ;  /* 0x0000058010089810 */ /* 0x000fea0007f1e0ff */
[----:B-1----:R-:W-:Y:S01]  /*5bc0*/  @!P1 IMAD.X R6, RZ, RZ, R17, P0 ;  /* 0x000000ffff069224 */ /* 0x002fe200000e0611 */
[----:B--2---:R-:W-:Y:S07]  /*5bd0*/  @!P2 BRA `(.L_x_94) ;  /* 0x000000640020a947 */ /* 0x004fee0003800000 */
.L_x_216:
[----:B------:R-:W-:Y:S01]  /*5be0*/  @!P1 R2UR UR5, R8 ;  /* 0x00000000080592ca */ /* 0x000fe200000e0000 */
[----:B------:R-:W-:Y:S01]  /*5bf0*/  VOTEU.ALL UP0, P1 ;  /* 0x0000000000ff7886 */ /* 0x000fe20000800000 */
[----:B------:R-:W-:Y:S01]  /*5c00*/  @!P1 R2UR UR4, R6 ;  /* 0x00000000060492ca */ /* 0x000fe200000e0000 */
[----:B-1----:R-:W-:Y:S01]  /*5c10*/  @!P1 IMAD.MOV.U32 R0, RZ, RZ, 0x2000 ;  /* 0x00002000ff009424 */ /* 0x002fe200078e00ff */
[----:B------:R-:W-:Y:S01]  /*5c20*/  R2UR UR6, R59 ;  /* 0x000000003b0672ca */ /* 0x000fe200000e0000 */
[----:B------:R-:W-:Y:S01]  /*5c30*/  UMOV UR8, 0x0 ;  /* 0x0000000000087882 */ /* 0x000fe20000000000 */
[----:B------:R-:W-:Y:S01]  /*5c40*/  @!UP0 UIADD3 UR40, UPT, UPT, UR21, 0x200, URZ ;  /* 0x0000020015288890 */ /* 0x000fe2000fffe0ff */
[----:B------:R-:W-:Y:S01]  /*5c50*/  VOTEU.ALL UP0, P1 ;  /* 0x0000000000ff7886 */ /* 0x000fe20000800000 */
[----:B------:R-:W-:Y:S01]  /*5c60*/  UMOV UR9, 0x10000000 ;  /* 0x1000000000097882 */ /* 0x000fe20000000000 */
[----:B------:R-:W-:Y:S04]  /*5c70*/  UMOV UR44, UR60 ;  /* 0x0000003c002c7c82 */ /* 0x000fe80008000000 */
[----:B------:R-:W-:Y:S02]  /*5c80*/  IMAD.U32 R8, RZ, RZ, UR5 ;  /* 0x00000005ff087e24 */ /* 0x000fe4000f8e00ff */
[----:B------:R-:W-:Y:S02]  /*5c90*/  IMAD.U32 R9, RZ, RZ, UR4 ;  /* 0x00000004ff097e24 */ /* 0x000fe4000f8e00ff */
[----:B------:R-:W-:Y:S01]  /*5ca0*/  UPRMT UR6, UR6, 0x654, UR41 ;  /* 0x0000065406067896 */ /* 0x000fe20008000029 */
[----:B------:R-:W-:Y:S02]  /*5cb0*/  @!P1 R2UR UR4, R8 ;  /* 0x00000000080492ca */ /* 0x000fe400000e0000 */
[----:B------:R-:W-:Y:S02]  /*5cc0*/  @!P1 R2UR UR5, R9 ;  /* 0x00000000090592ca */ /* 0x000fe400000e0000 */
[----:B------:R-:W-:Y:S05]  /*5cd0*/  @!P1 IADD3 R8, P0, PT, R16, 0x580, RZ ;  /* 0x0000058010089810 */ /* 0x000fea0007f1e0ff */
[----:B------:R-:W-:Y:S06]  /*5ce0*/  @!P1 IMAD.X R6, RZ, RZ, R17, P0 ;  /* 0x000000ffff069224 */ /* 0x000fec00000e0611 */
[----:B------:R1:W-:Y:S01]  /*5cf0*/  @!UP0 UTMALDG.3D [UR40], [UR4], desc[UR8] ;  /* 0x00000828040085b4 */ /* 0x0003e20008011000 */
[----:B------:R1:W-:Y:S01]  /*5d00*/  @!P1 SYNCS.ARRIVE.TRANS64.RED.A0TR RZ, [UR21+0x20], R0 ;  /* 0x00002000ffff99a7 */ /* 0x0003e20008300415 */
[----:B------:R-:W-:Y:S01]  /*5d10*/  SYNCS.ARRIVE.TRANS64.RED.A1T0 RZ, [UR6], RZ ;  /* 0x000000ffffff79a7 */ /* 0x000fe20008100406 */
[----:B------:R-:W2:Y:S02]  /*5d20*/  SYNCS.PHASECHK.TRANS64.TRYWAIT P2, [UR21+0x48], R10 ;  /* 0x0000480aff0075a7 */ /* 0x000ea40008041115 */
[----:B-12---:R-:W-:Y:S05]  /*5d30*/  @!P2 BRA `(.L_x_95) ;  /* 0x0000006000e0a947 */ /* 0x006fea0003800000 */
.L_x_218:
[----:B------:R-:W-:Y:S01]  /*5d40*/  @!P1 R2UR UR5, R8 ;  /* 0x00000000080592ca */ /* 0x000fe200000e0000 */
[----:B------:R-:W-:Y:S01]  /*5d50*/  VOTEU.ALL UP0, P1 ;  /* 0x0000000000ff7886 */ /* 0x000fe20000800000 */
[----:B------:R-:W-:Y:S01]  /*5d60*/  @!P1 R2UR UR4, R6 ;  /* 0x00000000060492ca */ /* 0x000fe200000e0000 */
[----:B-1----:R-:W-:Y:S01]  /*5d70*/  @!P1 IMAD.MOV.U32 R0, RZ, RZ, 0x2000 ;  /* 0x00002000ff009424 */ /* 0x002fe200078e00ff */
[----:B------:R-:W-:Y:S01]  /*5d80*/  R2UR UR7, R59 ;  /* 0x000000003b0772ca */ /* 0x000fe200000e0000 */
[----:B------:R-:W-:Y:S01]  /*5d90*/  UMOV UR8, 0x0 ;  /* 0x0000000000087882 */ /* 0x000fe20000000000 */
[----:B------:R-:W-:Y:S02]  /*5da0*/  @!UP0 UIADD3 UR34, UPT, UPT, UR42, 0x10, URZ ;  /* 0x000000102a228890 */ /* 0x000fe4000fffe0ff */
[----:B------:R-:W-:Y:S01]  /*5db0*/  @!UP0 UIADD3 UR32, UPT, UPT, UR21, 0x2200, URZ ;  /* 0x0000220015208890 */ /* 0x000fe2000fffe0ff */
[----:B------:R-:W-:Y:S01]  /*5dc0*/  VOTEU.ALL UP0, P1 ;  /* 0x0000000000ff7886 */ /* 0x000fe20000800000 */
[----:B------:R-:W-:Y:S01]  /*5dd0*/  UMOV UR9, 0x10000000 ;  /* 0x1000000000097882 */ /* 0x000fe20000000000 */
[----:B------:R-:W-:Y:S02]  /*5de0*/  UMOV UR35, UR43 ;  /* 0x0000002b00237c82 */ /* 0x000fe40008000000 */
[----:B------:R-:W-:Y:S01]  /*5df0*/  IMAD.U32 R8, RZ, RZ, UR5 ;  /* 0x00000005ff087e24 */ /* 0x000fe2000f8e00ff */
[----:B------:R-:W-:Y:S01]  /*5e00*/  UMOV UR36, UR60 ;  /* 0x0000003c00247c82 */ /* 0x000fe20008000000 */
        /* <DEDUP_REMOVED lines=11> */
.L_x_220:
        /* <DEDUP_REMOVED lines=9> */
[----:B------:R-:W-:Y:S01]  /*5f50*/  UMOV UR27, UR43 ;  /* 0x0000002b001b7c82 */ /* 0x000fe20008000000 */
[----:B------:R-:W-:Y:S02]  /*5f60*/  UMOV UR28, UR60 ;  /* 0x0000003c001c7c82 */ /* 0x000fe40008000000 */
[----:B------:R-:W-:Y:S02]  /*5f70*/  IMAD.U32 R8, RZ, RZ, UR5 ;  /* 0x00000005ff087e24 */ /* 0x000fe4000f8e00ff */
[----:B------:R-:W-:Y:S02]  /*5f80*/  IMAD.U32 R9, RZ, RZ, UR4 ;  /* 0x00000004ff097e24 */ /* 0x000fe4000f8e00ff */
[----:B------:R-:W-:Y:S01]  /*5f90*/  UPRMT UR29, UR8, 0x654, UR25 ;  /* 0x00000654081d7896 */ /* 0x000fe20008000019 */
[----:B------:R-:W-:Y:S02]  /*5fa0*/  @!P1 R2UR UR4, R8 ;  /* 0x00000000080492ca */ /* 0x000fe400000e0000 */
[----:B------:R-:W-:Y:S01]  /*5fb0*/  @!P1 R2UR UR5, R9 ;  /* 0x00000000090592ca */ /* 0x000fe200000e0000 */
[----:B------:R-:W-:Y:S01]  /*5fc0*/  UMOV UR8, 0x0 ;  /* 0x0000000000087882 */ /* 0x000fe20000000000 */
[----:B------:R-:W-:Y:S05]  /*5fd0*/  @!P1 IADD3 R8, P0, PT, R16, 0x580, RZ ;  /* 0x0000058010089810 */ /* 0x000fea0007f1e0ff */
[----:B------:R-:W-:Y:S06]  /*5fe0*/  @!P1 IMAD.X R6, RZ, RZ, R17, P0 ;  /* 0x000000ffff069224 */ /* 0x000fec00000e0611 */
[----:B------:R1:W-:Y:S01]  /*5ff0*/  @!UP0 UTMALDG.3D [UR24], [UR4], desc[UR8] ;  /* 0x00000818040085b4 */ /* 0x0003e20008011000 */
[----:B------:R1:W-:Y:S01]  /*6000*/  @!P1 SYNCS.ARRIVE.TRANS64.RED.A0TR RZ, [UR21+0x30], R0 ;  /* 0x00003000ffff99a7 */ /* 0x0003e20008300415 */
[----:B------:R-:W-:Y:S01]  /*6010*/  SYNCS.ARRIVE.TRANS64.RED.A1T0 RZ, [UR29], RZ ;  /* 0x000000ffffff79a7 */ /* 0x000fe2000810041d */
[----:B------:R-:W2:Y:S02]  /*6020*/  SYNCS.PHASECHK.TRANS64.TRYWAIT P2, [UR21+0x58], R10 ;  /* 0x0000580aff0075a7 */ /* 0x000ea40008041115 */
[----:B-12---:R-:W-:Y:S05]  /*6030*/  @!P2 BRA `(.L_x_97) ;  /* 0x000000600050a947 */ /* 0x006fea0003800000 */
.L_x_222:
        /* <DEDUP_REMOVED lines=17> */
[----:B------:R-:W-:Y:S02]  /*6150*/  SHF.L.U32 R9, RZ, 0x1f, RZ ;  /* 0x0000001fff097819 */ /* 0x000fe400000006ff */
[----:B------:R-:W-:Y:S05]  /*6160*/  @!P1 IADD3 R8, P0, PT, R16, 0x580, RZ ;  /* 0x0000058010089810 */ /* 0x000fea0007f1e0ff */
[----:B------:R-:W-:Y:S04]  /*6170*/  @!P1 IMAD.X R6, RZ, RZ, R17, P0 ;  /* 0x000000ffff069224 */ /* 0x000fe800000e0611 */
[----:B------:R1:W-:Y:S01]  /*6180*/  @!UP0 UTMALDG.3D [UR16], [UR4], desc[UR8] ;  /* 0x00000810040085b4 */ /* 0x0003e20008011000 */
[----:B------:R1:W-:Y:S01]  /*6190*/  @!P1 SYNCS.ARRIVE.TRANS64.RED.A0TR RZ, [UR21+0x38], R0 ;  /* 0x00003800ffff99a7 */ /* 0x0003e20008300415 */
[----:B------:R-:W-:Y:S01]  /*61a0*/  SYNCS.ARRIVE.TRANS64.RED.A1T0 RZ, [UR24], RZ ;  /* 0x000000ffffff79a7 */ /* 0x000fe20008100418 */
[----:B------:R-:W2:Y:S02]  /*61b0*/  SYNCS.PHASECHK.TRANS64.TRYWAIT P2, [UR21+0x40], R9 ;  /* 0x00004009ff0075a7 */ /* 0x000ea40008041115 */
[----:B-12---:R-:W-:Y:S05]  /*61c0*/  @!P2 BRA `(.L_x_98) ;  /* 0x000000600004a947 */ /* 0x006fea0003800000 */
.L_x_224:
[----:B------:R-:W-:Y:S01]  /*61d0*/  @!P1 R2UR UR5, R8 ;  /* 0x00000000080592ca */ /* 0x000fe200000e0000 */
[----:B------:R-:W-:Y:S01]  /*61e0*/  VOTEU.ALL UP0, P1 ;  /* 0x0000000000ff7886 */ /* 0x000fe20000800000 */
[----:B------:R-:W-:Y:S01]  /*61f0*/  @!P1 R2UR UR4, R6 ;  /* 0x00000000060492ca */ /* 0x000fe200000e0000 */
[----:B-1----:R-:W-:Y:S01]  /*6200*/  @!P1 IMAD.MOV.U32 R0, RZ, RZ, 0x2000 ;  /* 0x00002000ff009424 */ /* 0x002fe200078e00ff */
[----:B------:R-:W-:Y:S01]  /*6210*/  UMOV UR18, 0x0 ;  /* 0x0000000000127882 */ /* 0x000fe20000000000 */
[----:B------:R-:W-:Y:S01]  /*6220*/  UMOV UR19, 0x10000000 ;  /* 0x1000000000137882 */ /* 0x000fe20000000000 */
[----:B------:R-:W-:Y:S01]  /*6230*/  @!UP0 UIADD3 UR10, UPT, UPT, UR42, 0x40, URZ ;  /* 0x000000402a0a8890 */ /* 0x000fe2000fffe0ff */
[----:B------:R-:W-:Y:S01]  /*6240*/  @!P1 IADD3 R8, P0, PT, R16, 0x580, RZ ;  /* 0x0000058010089810 */ /* 0x000fe20007f1e0ff */
[----:B------:R-:W-:Y:S01]  /*6250*/  @!UP0 UIADD3 UR8, UPT, UPT, UR21, 0x200, URZ ;  /* 0x0000020015088890 */ /* 0x000fe2000fffe0ff */
[----:B------:R-:W-:Y:S01]  /*6260*/  VOTEU.ALL UP0, P1 ;  /* 0x0000000000ff7886 */ /* 0x000fe20000800000 */
[----:B------:R-:W-:Y:S01]  /*6270*/  UMOV UR9, UR41 ;  /* 0x0000002900097c82 */ /* 0x000fe20008000000 */
[----:B------:R-:W-:Y:S02]  /*6280*/  UMOV UR11, UR43 ;  /* 0x0000002b000b7c82 */ /* 0x000fe40008000000 */
[----:B------:R-:W-:Y:S01]  /*6290*/  IMAD.U32 R18, RZ, RZ, UR5 ;  /* 0x00000005ff127e24 */ /* 0x000fe2000f8e00ff */
[----:B------:R-:W-:Y:S01]  /*62a0*/  UMOV UR12, UR60 ;  /* 0x0000003c000c7c82 */ /* 0x000fe20008000000 */
[----:B------:R-:W-:Y:S02]  /*62b0*/  IMAD.U32 R19, RZ, RZ, UR4 ;  /* 0x00000004ff137e24 */ /* 0x000fe4000f8e00ff */
[----:B------:R-:W-:Y:S01]  /*62c0*/  @!P1 IMAD.X R6, RZ, RZ, R17, P0 ;  /* 0x000000ffff069224 */ /* 0x000fe200000e0611 */
[----:B------:R-:W-:Y:S02]  /*62d0*/  @!P1 R2UR UR4, R18 ;  /* 0x00000000120492ca */ /* 0x000fe400000e0000 */
[----:B------:R-:W-:Y:S11]  /*62e0*/  @!P1 R2UR UR5, R19 ;  /* 0x00000000130592ca */ /* 0x000ff600000e0000 */
[----:B------:R-:W-:Y:S02]  /*62f0*/  @!UPT UIADD3 URZ, UPT, UPT, URZ, URZ, URZ ;  /* 0x000000fffffff290 */ /* 0x000fe4000fffe0ff */
[----:B------:R1:W-:Y:S01]  /*6300*/  @!UP0 UTMALDG.3D [UR8], [UR4], desc[UR18] ;  /* 0x00001208040085b4 */ /* 0x0003e20008011000 */
[----:B------:R1:W-:Y:S01]  /*6310*/  @!P1 SYNCS.ARRIVE.TRANS64.RED.A0TR RZ, [UR21+0x20], R0 ;  /* 0x00002000ffff99a7 */ /* 0x0003e20008300415 */
[----:B------:R-:W-:Y:S01]  /*6320*/  SYNCS.ARRIVE.TRANS64.RED.A1T0 RZ, [UR6], RZ ;  /* 0x000000ffffff79a7 */ /* 0x000fe20008100406 */
[----:B------:R-:W2:Y:S02]  /*6330*/  SYNCS.PHASECHK.TRANS64.TRYWAIT P2, [UR21+0x48], R9 ;  /* 0x00004809ff0075a7 */ /* 0x000ea40008041115 */
[----:B-12---:R-:W-:Y:S05]  /*6340*/  @!P2 BRA `(.L_x_99) ;  /* 0x0000005c00bca947 */ /* 0x006fea0003800000 */
.L_x_226:
        /* <DEDUP_REMOVED lines=24> */
.L_x_228:
[----:B------:R-:W-:Y:S01]  /*64d0*/  @!P1 R2UR UR5, R8 ;  /* 0x00000000080592ca */ /* 0x000fe200000e0000 */
[----:B------:R-:W-:Y:S01]  /*64e0*/  VOTEU.ALL UP0, P1 ;  /* 0x0000000000ff7886 */ /* 0x000fe20000800000 */
[----:B------:R-:W-:Y:S01]  /*64f0*/  @!P1 R2UR UR4, R6 ;  /* 0x00000000060492ca */ /* 0x000fe200000e0000 */
[----:B-1----:R-:W-:Y:S01]  /*6500*/  @!P1 IMAD.MOV.U32 R0, RZ, RZ, 0x2000 ;  /* 0x00002000ff009424 */ /* 0x002fe200078e00ff */
[----:B------:R-:W-:Y:S01]  /*6510*/  UMOV UR6, 0x0 ;  /* 0x0000000000067882 */ /* 0x000fe20000000000 */
[----:B------:R-:W-:Y:S01]  /*6520*/  UMOV UR7, 0x10000000 ;  /* 0x1000000000077882 */ /* 0x000fe20000000000 */
[----:B------:R-:W-:Y:S01]  /*6530*/  @!UP0 UIADD3 UR10, UPT, UPT, UR42, 0x60, URZ ;  /* 0x000000602a0a8890 */ /* 0x000fe2000fffe0ff */
[----:B------:R-:W-:Y:S01]  /*6540*/  VIADD R14, R14, 0x1 ;  /* 0x000000010e0e7836 */ /* 0x000fe20000000000 */
[----:B------:R-:W-:Y:S01]  /*6550*/  @!UP0 UIADD3 UR8, UPT, UPT, UR21, 0x4200, URZ ;  /* 0x0000420015088890 */ /* 0x000fe2000fffe0ff */
[----:B------:R-:W-:Y:S01]  /*6560*/  VOTEU.ALL UP0, P1 ;  /* 0x0000000000ff7886 */ /* 0x000fe20000800000 */
[----:B------:R-:W-:Y:S01]  /*6570*/  UMOV UR9, UR25 ;  /* 0x0000001900097c82 */ /* 0x000fe20008000000 */
[----:B------:R-:W-:Y:S02]  /*6580*/  UMOV UR11, UR43 ;  /* 0x0000002b000b7c82 */ /* 0x000fe40008000000 */
[----:B------:R-:W-:Y:S01]  /*6590*/  IMAD.U32 R18, RZ, RZ, UR5 ;  /* 0x00000005ff127e24 */ /* 0x000fe2000f8e00ff */
[----:B------:R-:W-:Y:S01]  /*65a0*/  UMOV UR12, UR60 ;  /* 0x0000003c000c7c82 */ /* 0x000fe20008000000 */
[----:B------:R-:W-:Y:S03]  /*65b0*/  IMAD.U32 R19, RZ, RZ, UR4 ;  /* 0x00000004ff137e24 */ /* 0x000fe6000f8e00ff */
        /* <DEDUP_REMOVED lines=8> */
.L_x_230:
[----:B------:R-:W-:Y:S01]  /*6640*/  @!P1 IADD3 R6, P0, PT, R16, 0x580, RZ ;  /* 0x0000058010069810 */ /* 0x000fe20007f1e0ff */
[----:B------:R-:W-:Y:S01]  /*6650*/  VOTEU.ALL UP0, P1 ;  /* 0x0000000000ff7886 */ /* 0x000fe20000800000 */
[----:B------:R-:W-:Y:S01]  /*6660*/  UMOV UR6, 0x0 ;  /* 0x0000000000067882 */ /* 0x000fe20000000000 */
[----:B------:R-:W-:Y:S01]  /*6670*/  UMOV UR7, 0x10000000 ;  /* 0x1000000000077882 */ /* 0x000fe20000000000 */
[----:B------:R-:W-:Y:S01]  /*6680*/  @!P1 R2UR UR5, R6 ;  /* 0x00000000060592ca */ /* 0x000fe200000e0000 */
[----:B-1----:R-:W-:Y:S01]  /*6690*/  @!P1 IMAD.X R0, RZ, RZ, R17, P0 ;  /* 0x000000ffff009224 */ /* 0x002fe200000e0611 */
[----:B------:R-:W-:Y:S01]  /*66a0*/  @!UP0 UIADD3 UR10, UPT, UPT, UR42, 0x70, URZ ;  /* 0x000000702a0a8890 */ /* 0x000fe2000fffe0ff */
[----:B------:R-:W-:Y:S01]  /*66b0*/  R2UR UR18, R57 ;  /* 0x00000000391272ca */ /* 0x000fe200000e0000 */
[----:B------:R-:W-:Y:S01]  /*66c0*/  @!UP0 UIADD3 UR8, UPT, UPT, UR21, 0x6200, URZ ;  /* 0x0000620015088890 */ /* 0x000fe2000fffe0ff */
[----:B------:R-:W-:Y:S01]  /*66d0*/  R2UR UR16, R58 ;  /* 0x000000003a1072ca */ /* 0x000fe200000e0000 */
[----:B------:R-:W-:Y:S01]  /*66e0*/  VOTEU.ALL UP0, P1 ;  /* 0x0000000000ff7886 */ /* 0x000fe20000800000 */
[----:B------:R-:W-:Y:S01]  /*66f0*/  @!P1 R2UR UR4, R0 ;  /* 0x00000000000492ca */ /* 0x000fe200000e0000 */
[----:B------:R-:W-:Y:S01]  /*6700*/  UMOV UR9, UR17 ;  /* 0x0000001100097c82 */ /* 0x000fe20008000000 */
[----:B------:R-:W-:Y:S01]  /*6710*/  UMOV UR11, UR43 ;  /* 0x0000002b000b7c82 */ /* 0x000fe20008000000 */
[----:B------:R-:W-:Y:S01]  /*6720*/  UMOV UR12, UR60 ;  /* 0x0000003c000c7c82 */ /* 0x000fe20008000000 */
[C---:B------:R-:W-:Y:S01]  /*6730*/  ISETP.NE.AND P0, PT, R14.reuse, 0x2, PT ;  /* 0x000000020e00780c */ /* 0x040fe20003f05270 */
[----:B------:R-:W-:Y:S01]  /*6740*/  UPLOP3.LUT UP1, UPT, UPT, UPT, UPT, 0x80, 0x8 ;  /* 0x000000000008789c */ /* 0x000fe20003f2f070 */
[----:B------:R-:W-:Y:S01]  /*6750*/  IMAD.U32 R8, RZ, RZ, UR5 ;  /* 0x00000005ff087e24 */ /* 0x000fe2000f8e00ff */
[----:B------:R-:W-:Y:S01]  /*6760*/  UMOV UR60, UR30 ;  /* 0x0000001e003c7c82 */ /* 0x000fe20008000000 */
[----:B------:R-:W-:Y:S01]  /*6770*/  SEL R0, RZ, 0x1, P0 ;  /* 0x00000001ff007807 */ /* 0x000fe20000000000 */
[----:B------:R-:W-:Y:S01]  /*6780*/  UIADD3 UR20, UPT, UPT, UR13, UR18, URZ ;  /* 0x000000120d147290 */ /* 0x000fe2000fffe0ff */
[----:B------:R-:W-:Y:S01]  /*6790*/  SEL R14, R14, RZ, P0 ;  /* 0x000000ff0e0e7207 */ /* 0x000fe20000000000 */
[----:B------:R-:W-:Y:S01]  /*67a0*/  UIADD3 UR16, UPT, UPT, UR14, UR16, URZ ;  /* 0x000000100e107290 */ /* 0x000fe2000fffe0ff */
[----:B------:R-:W-:Y:S01]  /*67b0*/  LOP3.LUT R13, R13, R0, RZ, 0x3c, !PT ;  /* 0x000000000d0d7212 */ /* 0x000fe200078e3cff */
[----:B------:R-:W-:Y:S01]  /*67c0*/  IMAD.U32 R9, RZ, RZ, UR4 ;  /* 0x00000004ff097e24 */ /* 0x000fe2000f8e00ff */
[----:B------:R-:W-:Y:S04]  /*67d0*/  @!P1 R2UR UR4, R8 ;  /* 0x00000000080492ca */ /* 0x000fe800000e0000 */
[----:B------:R-:W-:Y:S11]  /*67e0*/  @!P1 R2UR UR5, R9 ;  /* 0x00000000090592ca */ /* 0x000ff600000e0000 */
[----:B------:R-:W-:Y:S02]  /*67f0*/  @!UPT UIADD3 URZ, UPT, UPT, URZ, URZ, URZ ;  /* 0x000000fffffff290 */ /* 0x000fe4000fffe0ff */
[----:B------:R2:W-:Y:S01]  /*6800*/  @!UP0 UTMALDG.3D [UR8], [UR4], desc[UR6] ;  /* 0x00000608040085b4 */ /* 0x0005e20008011000 */
[----:B------:R2:W-:Y:S01]  /*6810*/  @!P1 SYNCS.ARRIVE.TRANS64.RED.A0TR RZ, [UR21+0x38], R7 ;  /* 0x00003807ffff99a7 */ /* 0x0005e20008300415 */
[----:B------:R-:W-:Y:S01]  /*6820*/  SYNCS.ARRIVE.TRANS64.RED.A1T0 RZ, [UR24], RZ ;  /* 0x000000ffffff79a7 */ /* 0x000fe20008100418 */
[----:B------:R-:W-:Y:S05]  /*6830*/  BRA.U UP2, `(.L_x_102) ;  /* 0xffffffe902dc7547 */ /* 0x000fea000b83ffff */
[----:B------:R-:W1:Y:S02]  /*6840*/  SYNCS.PHASECHK.TRANS64.TRYWAIT P0, [UR21+0x40], R10 ;  /* 0x0000400aff0075a7 */ /* 0x000e640008001115 */
[----:B-1----:R-:W-:Y:S05]  /*6850*/  @!P0 BRA `(.L_x_103) ;  /* 0x0000005800c08947 */ /* 0x002fea0003800000 */
.L_x_232:
[----:B------:R-:W3:Y:S02]  /*6860*/  SYNCS.PHASECHK.TRANS64.TRYWAIT P0, [UR21+0x48], R10 ;  /* 0x0000480aff0075a7 */ /* 0x000ee40008001115 */
[----:B---3--:R-:W-:Y:S05]  /*6870*/  @!P0 BRA `(.L_x_104) ;  /* 0x0000005800d08947 */ /* 0x008fea0003800000 */
.L_x_234:
[----:B------:R-:W3:Y:S01]  /*6880*/  SYNCS.PHASECHK.TRANS64.TRYWAIT P0, [UR21+0x50], R10 ;  /* 0x0000500aff0075a7 */ /* 0x000ee20008001115 */
[----:B-1----:R-:W-:Y:S01]  /*6890*/  HFMA2 R0, -RZ, RZ, 0, 5.9604644775390625e-08 ;  /* 0x00000001ff007431 */ /* 0x002fe200000001ff */
[----:B---3--:R-:W-:Y:S06]  /*68a0*/  @!P0 BRA `(.L_x_105) ;  /* 0x0000005800dc8947 */ /* 0x008fec0003800000 */
.L_x_236:
[----:B-1----:R-:W-:Y:S02]  /*68b0*/  MOV R2, UR21 ;  /* 0x0000001500027c02 */ /* 0x002fe40008000f00 */
[----:B------:R-:W-:-:S07]  /*68c0*/  SHF.L.U32 R0, R0, 0x1f, RZ ;  /* 0x0000001f00007819 */ /* 0x000fce00000006ff */
.L_x_106:
[----:B-1----:R1:W3:Y:S02]  /*68d0*/  SYNCS.PHASECHK.TRANS64.TRYWAIT P0, [R2+URZ+0x58], R0 ;  /* 0x00005800020075a7 */ /* 0x0022e400080011ff */
[----:B---3--:R-:W-:Y:S05]  /*68e0*/  @!P0 NANOSLEEP.SYNCS 0x989680 ;  /* 0x009896800000895d */ /* 0x008fea0003900000 */
[----:B------:R-:W3:Y:S02]  /*68f0*/  @!P0 SYNCS.PHASECHK.TRANS64 P0, [R2+URZ+0x58], R0 ;  /* 0x00005800020085a7 */ /* 0x000ee400080010ff */
[----:B--23--:R-:W-:Y:S05]  /*6900*/  @P0 EXIT ;  /* 0x000000000000094d */ /* 0x00cfea0003800000 */
[----:B------:R-:W-:Y:S05]  /*6910*/  BRA `(.L_x_106) ;  /* 0xfffffffc00ec7947 */ /* 0x000fea000383ffff */
.L_x_87:
[----:B------:R-:W-:-:S06]  /*6920*/  UISETP.GE.AND UP0, UPT, UR21, 0x4, UPT ;  /* 0x000000041500788c */ /* 0x000fcc000bf06270 */
[----:B------:R-:W-:-:S13]  /*6930*/  PLOP3.LUT P0, PT, PT, PT, UP0, 0x80, 0x8 ;  /* 0x000000000008781c */ /* 0x000fda0003f0f008 */
[----:B------:R-:W-:Y:S05]  /*6940*/  @!P0 EXIT ;  /* 0x000000000000894d */ /* 0x000fea0003800000 */
[----:B------:R-:W-:Y:S01]  /*6950*/  BAR.SYNC.DEFER_BLOCKING 0x6, 0xa0 ;  /* 0x0182800000007b1d */ /* 0x000fe20000010000 */
[----:B------:R-:W-:Y:S01]  /*6960*/  R2UR UR4, R59 ;  /* 0x000000003b0472ca */ /* 0x000fe200000e0000 */
[C---:B------:R-:W-:Y:S01]  /*6970*/  IMAD.SHL.U32 R68, R69.reuse, 0x10, RZ ;  /* 0x0000001045447824 */ /* 0x040fe200078e00ff */
[C---:B------:R-:W-:Y:S01]  /*6980*/  LOP3.LUT R70, R69.reuse, 0x60, RZ, 0xc0, !PT ;  /* 0x0000006045467812 */ /* 0x040fe200078ec0ff */
[C---:B------:R-:W-:Y:S01]  /*6990*/  IMAD.SHL.U32 R4, R69.reuse, 0x2, RZ ;  /* 0x0000000245047824 */ /* 0x040fe200078e00ff */
[C---:B------:R-:W-:Y:S01]  /*69a0*/  LOP3.LUT R67, R69.reuse, 0x2, RZ, 0xc0, !PT ;  /* 0x0000000245437812 */ /* 0x040fe200078ec0ff */
[----:B------:R-:W-:Y:S02]  /*69b0*/  UMOV UR43, 0x400 ;  /* 0x00000400002b7882 */ /* 0x000fe40000000000 */
[----:B------:R-:W1:Y:S01]  /*69c0*/  LDC.64 R52, c[0x0][0x888] ;  /* 0x00022200ff347b82 */ /* 0x000e620000000a00 */
[----:B------:R-:W-:Y:S01]  /*69d0*/  LOP3.LUT R5, R68, 0x60, RZ, 0xc0, !PT ;  /* 0x0000006044057812 */ /* 0x000fe200078ec0ff */
[C---:B------:R-:W-:Y:S01]  /*69e0*/  IMAD.U32 R23, R69.reuse, 0x10000, RZ ;  /* 0x0001000045177824 */ /* 0x040fe200078e00ff */
[----:B------:R-:W-:Y:S01]  /*69f0*/  LOP3.LUT R69, R69, 0x4, RZ, 0xc0, !PT ;  /* 0x0000000445457812 */ /* 0x000fe200078ec0ff */
[----:B------:R-:W-:Y:S01]  /*6a00*/  IMAD.MOV.U32 R22, RZ, RZ, RZ ;  /* 0x000000ffff167224 */ /* 0x000fe200078e00ff */
[----:B------:R-:W-:-:S02]  /*6a10*/  LOP3.LUT R4, R5, 0xc, R4, 0xf8, !PT ;  /* 0x0000000c05047812 */ /* 0x000fc400078ef804 */
[----:B------:R-:W-:Y:S01]  /*6a20*/  CS2R R64, SRZ ;  /* 0x0000000000407805 */ /* 0x000fe2000001ff00 */
[----:B------:R-:W-:Y:S01]  /*6a30*/  ULEA UR43, UR4, UR43, 0x18 ;  /* 0x0000002b042b7291 */ /* 0x000fe2000f8ec0ff */
[----:B------:R-:W2:Y:S01]  /*6a40*/  LDC.64 R54, c[0x0][0x890] ;  /* 0x00022400ff367b82 */ /* 0x000ea20000000a00 */
[----:B------:R-:W-:Y:S01]  /*6a50*/  LOP3.LUT R68, R4, 0x790, R68, 0xf8, !PT ;  /* 0x0000079004447812 */ /* 0x000fe200078ef844 */
[----:B------:R-:W3:Y:S01]  /*6a60*/  LDCU UR62, c[0x0][0x370] ;  /* 0x00006e00ff3e77ac */ /* 0x000ee20008000800 */
[----:B------:R-:W-:Y:S02]  /*6a70*/  LOP3.LUT R23, R23, 0x600000, RZ, 0xc0, !PT ;  /* 0x0060000017177812 */ /* 0x000fe400078ec0ff */
[----:B------:R-:W-:Y:S01]  /*6a80*/  MOV R62, RZ ;  /* 0x000000ff003e7202 */ /* 0x000fe20000000f00 */
[----:B------:R-:W-:Y:S02]  /*6a90*/  UIADD3 UR4, UPT, UPT, UR43, 0x200, URZ ;  /* 0x000002002b047890 */ /* 0x000fe4000fffe0ff */
[----:B------:R-:W4:Y:S01]  /*6aa0*/  LDC.64 R50, c[0x0][0x8b0] ;  /* 0x00022c00ff327b82 */ /* 0x000f220000000a00 */
[----:B------:R-:W3:Y:S01]  /*6ab0*/  LDS R0, [UR43+0x120] ;  /* 0x0001202bff007984 */ /* 0x000ee20008000800 */
[----:B------:R-:W1:Y:S02]  /*6ac0*/  LDCU.64 UR52, c[0x0][0x348] ;  /* 0x00006900ff3477ac */ /* 0x000e640008000a00 */
[----:B------:R-:W-:Y:S01]  /*6ad0*/  MOV R60, UR4 ;  /* 0x00000004003c7c02 */ /* 0x000fe20008000f00 */
[----:B------:R-:W1:Y:S03]  /*6ae0*/  LDCU UR42, c[0x0][0xb0c] ;  /* 0x00016180ff2a77ac */ /* 0x000e660008000800 */
[----:B------:R-:W1:Y:S01]  /*6af0*/  LDC.64 R48, c[0x0][0x8a8] ;  /* 0x00022a00ff307b82 */ /* 0x000e620000000a00 */
[----:B------:R-:W-:Y:S01]  /*6b00*/  IMAD R68, R68, 0x4, R60 ;  /* 0x0000000444447824 */ /* 0x000fe200078e023c */
[----:B------:R-:W1:Y:S03]  /*6b10*/  LDCU UR38, c[0x0][0xb30] ;  /* 0x00016600ff2677ac */ /* 0x000e660008000800 */
[--C-:B------:R-:W-:Y:S01]  /*6b20*/  IMAD R67, R67, -0x10, R68.reuse ;  /* 0xfffffff043437824 */ /* 0x100fe200078e0244 */
[----:B------:R-:W1:Y:S01]  /*6b30*/  LDCU.64 UR54, c[0x0][0x888] ;  /* 0x00011100ff3677ac */ /* 0x000e620008000a00 */
[----:B------:R-:W-:Y:S01]  /*6b40*/  IMAD R66, R69, -0x10, R68 ;  /* 0xfffffff045427824 */ /* 0x000fe200078e0244 */
[----:B------:R-:W1:Y:S01]  /*6b50*/  LDCU.64 UR40, c[0x0][0xb28] ;  /* 0x00016500ff2877ac */ /* 0x000e620008000a00 */
[----:B------:R-:W1:Y:S01]  /*6b60*/  LDCU.128 UR56, c[0x0][0xb10] ;  /* 0x00016200ff3877ac */ /* 0x000e620008000c00 */
[----:B------:R-:W1:Y:S01]  /*6b70*/  LDCU UR61, c[0x0][0x374] ;  /* 0x00006e80ff3d77ac */ /* 0x000e620008000800 */
[----:B------:R-:W-:Y:S01]  /*6b80*/  UMOV UR47, URZ ;  /* 0x000000ff002f7c82 */ /* 0x000fe20008000000 */
[----:B------:R-:W-:Y:S01]  /*6b90*/  UMOV UR46, URZ ;  /* 0x000000ff002e7c82 */ /* 0x000fe20008000000 */
[----:B--23--:R-:W-:-:S07]  /*6ba0*/  IMAD.IADD R23, R0, 0x1, R23 ;  /* 0x0000000100177824 */ /* 0x00cfce00078e0217 */
.L_x_182:
[----:B------:R-:W-:Y:S02]  /*6bb0*/  LEA R3, R62, UR43, 0x3 ;  /* 0x0000002b3e037c11 */ /* 0x000fe4000f8e18ff */
[----:B------:R-:W-:Y:S02]  /*6bc0*/  SHF.L.U32 R0, R64, 0x1f, RZ ;  /* 0x0000001f40007819 */ /* 0x000fe400000006ff */
[----:B-1----:R-:W-:Y:S02]  /*6bd0*/  LEA R4, R62, UR43, 0x4 ;  /* 0x0000002b3e047c11 */ /* 0x002fe4000f8e20ff */
[----:B------:R-:W2:Y:S02]  /*6be0*/  SYNCS.PHASECHK.TRANS64.TRYWAIT P0, [R3+URZ+0x70], R0 ;  /* 0x00007000030075a7 */ /* 0x000ea400080011ff */
[----:B--2---:R-:W-:Y:S05]  /*6bf0*/  @!P0 BRA `(.L_x_107) ;  /* 0x0000005800208947 */ /* 0x004fea0003800000 */
.L_x_237:
        /* <DEDUP_REMOVED lines=11> */
[----:B------:R-:W-:Y:S01]  /*6cb0*/  PLOP3.LUT P0, PT, PT, PT, UP1, 0x80, 0x8 ;  /* 0x000000000008781c */ /* 0x000fe20003f0f018 */
[----:B------:R-:W-:Y:S06]  /*6cc0*/  UP2UR UR4, UPR, URZ, 0x2 ;  /* 0x00000002ff047883 */ /* 0x000fec0008000000 */
[----:B------:R-:W-:Y:S06]  /*6cd0*/  IMAD.U32 R71, RZ, RZ, UR4 ;  /* 0x00000004ff477e24 */ /* 0x000fec000f8e00ff */
        /* <DEDUP_REMOVED lines=13> */
[----:B------:R-:W2:Y:S01]  /*6db0*/  LDCU UR12, c[0x0][0xb20] ;  /* 0x00016400ff0c77ac */ /* 0x000ea20008000800 */
[----:B------:R-:W-:Y:S02]  /*6dc0*/  UIMAD.WIDE.U32 UR4, UR61, UR59, URZ ;  /* 0x0000003b3d0472a5 */ /* 0x000fe4000f8e00ff */
[----:B------:R-:W-:Y:S02]  /*6dd0*/  UIMAD.WIDE.U32 UR6, UR62, UR56, URZ ;  /* 0x000000383e0672a5 */ /* 0x000fe4000f8e00ff */
[----:B------:R-:W-:Y:S02]  /*6de0*/  UISETP.NE.AND UP0, UPT, UR58, 0x1, UPT ;  /* 0x000000013a00788c */ /* 0x000fe4000bf05270 */
[----:B------:R-:W-:Y:S02]  /*6df0*/  UIMAD.WIDE.U32 UR8, UR36, UR59, URZ ;  /* 0x0000003b240872a5 */ /* 0x000fe4000f8e00ff */
[----:B------:R-:W-:Y:S02]  /*6e00*/  UIMAD.WIDE.U32 UR10, UR37, UR56, URZ ;  /* 0x00000038250a72a5 */ /* 0x000fe4000f8e00ff */
[----:B------:R-:W-:Y:S02]  /*6e10*/  UISETP.NE.AND UP1, UPT, UR42, 0x1, UPT ;  /* 0x000000012a00788c */ /* 0x000fe4000bf25270 */
[----:B------:R-:W-:Y:S01]  /*6e20*/  UISETP.NE.AND UP2, UPT, UR39, 0x1, UPT ;  /* 0x000000012700788c */ /* 0x000fe2000bf45270 */
[----:B------:R-:W-:Y:S02]  /*6e30*/  UMOV UR4, UR5 ;  /* 0x0000000500047c82 */ /* 0x000fe40008000000 */
[----:B--2---:R-:W-:Y:S03]  /*6e40*/  USHF.R.U32.HI UR5, URZ, UR12, UR4 ;  /* 0x0000000cff057299 */ /* 0x004fe60008011604 */
[----:B------:R-:W-:Y:S02]  /*6e50*/  UMOV UR4, UR7 ;  /* 0x0000000700047c82 */ /* 0x000fe40008000000 */
[----:B------:R-:W-:Y:S02]  /*6e60*/  USHF.R.U32.HI UR7, URZ, UR57, UR4 ;  /* 0x00000039ff077299 */ /* 0x000fe40008011604 */
[----:B------:R-:W-:Y:S02]  /*6e70*/  USEL UR4, UR61, UR5, !UP0 ;  /* 0x000000053d047287 */ /* 0x000fe4000c000000 */
[----:B------:R-:W-:Y:S01]  /*6e80*/  USEL UR7, UR62, UR7, !UP1 ;  /* 0x000000073e077287 */ /* 0x000fe2000c800000 */
[----:B------:R-:W-:Y:S01]  /*6e90*/  UMOV UR5, UR9 ;  /* 0x0000000900057c82 */ /* 0x000fe20008000000 */
[----:B------:R-:W-:Y:S02]  /*6ea0*/  UIMAD.WIDE.U32 UR8, UR4, UR40, URZ ;  /* 0x00000028040872a5 */ /* 0x000fe4000f8e00ff */
[----:B------:R-:W-:Y:S03]  /*6eb0*/  USHF.R.U32.HI UR6, URZ, UR12, UR5 ;  /* 0x0000000cff067299 */ /* 0x000fe60008011605 */
[----:B------:R-:W-:Y:S01]  /*6ec0*/  UMOV UR5, UR11 ;  /* 0x0000000b00057c82 */ /* 0x000fe20008000000 */
[----:B------:R-:W-:Y:S02]  /*6ed0*/  UIMAD.WIDE.U32 UR10, UR7, UR40, URZ ;  /* 0x00000028070a72a5 */ /* 0x000fe4000f8e00ff */
[----:B------:R-:W-:Y:S02]  /*6ee0*/  USHF.R.U32.HI UR12, URZ, UR57, UR5 ;  /* 0x00000039ff0c7299 */ /* 0x000fe40008011605 */
[----:B------:R-:W-:Y:S01]  /*6ef0*/  USEL UR6, UR36, UR6, !UP0 ;  /* 0x0000000624067287 */ /* 0x000fe2000c000000 */
[----:B------:R-:W-:Y:S02]  /*6f00*/  UMOV UR5, UR9 ;  /* 0x0000000900057c82 */ /* 0x000fe40008000000 */
[----:B------:R-:W-:Y:S01]  /*6f10*/  UMOV UR10, UR11 ;  /* 0x0000000b000a7c82 */ /* 0x000fe20008000000 */
[----:B------:R-:W-:Y:S02]  /*6f20*/  @UP2 USHF.R.U32.HI UR4, URZ, UR41, UR5 ;  /* 0x00000029ff042299 */ /* 0x000fe40008011605 */
[----:B------:R-:W-:Y:S02]  /*6f30*/  @UP2 USHF.R.U32.HI UR7, URZ, UR41, UR10 ;  /* 0x00000029ff072299 */ /* 0x000fe4000801160a */
[----:B------:R-:W-:Y:S02]  /*6f40*/  UIMAD UR4, UR39, UR4, URZ ;  /* 0x00000004270472a4 */ /* 0x000fe4000f8e02ff */
        /* <DEDUP_REMOVED lines=8> */
[----:B------:R-:W-:Y:S02]  /*6fd0*/  USEL UR11, UR6, UR4, !UP2 ;  /* 0x00000004060b7287 */ /* 0x000fe4000d000000 */
[----:B------:R-:W-:Y:S02]  /*6fe0*/  UIADD3 UR8, UPT, UPT, -UR5, URZ, URZ ;  /* 0x000000ff05087290 */ /* 0x000fe4000fffe1ff */
[----:B------:R-:W-:Y:S01]  /*6ff0*/  UIADD3 UR10, UPT, UPT, -UR11, URZ, URZ ;  /* 0x000000ff0b0a7290 */ /* 0x000fe2000fffe1ff */
[----:B------:R-:W-:Y:S01]  /*7000*/  @!UP0 UMOV UR4, UR9 ;  /* 0x0000000900048c82 */ /* 0x000fe20008000000 */
[----:B------:R-:W-:Y:S02]  /*7010*/  UIADD3 UR9, UPT, UPT, -UR6, URZ, URZ ;  /* 0x000000ff06097290 */ /* 0x000fe4000fffe1ff */
[----:B------:R-:W-:Y:S02]  /*7020*/  @!UP0 USHF.R.U32.HI UR4, URZ, UR41, UR4 ;  /* 0x00000029ff048299 */ /* 0x000fe40008011604 */
[----:B------:R-:W-:Y:S02]  /*7030*/  UIMAD UR10, UR39, UR10, UR6 ;  /* 0x0000000a270a72a4 */ /* 0x000fe4000f8e0206 */
[----:B------:R-:W-:Y:S04]  /*7040*/  @!UP0 USEL UR4, UR5, UR4, !UP2 ;  /* 0x0000000405048287 */ /* 0x000fe8000d000000 */
[----:B------:R-:W-:Y:S02]  /*7050*/  @!UP0 UIMAD UR10, UR7, UR10, UR4 ;  /* 0x0000000a070a82a4 */ /* 0x000fe4000f8e0204 */
[----:B------:R-:W-:Y:S02]  /*7060*/  @!UP0 UIADD3 UR11, UPT, UPT, UR11, -UR4, URZ ;  /* 0x800000040b0b8290 */ /* 0x000fe4000fffe0ff */
[----:B------:R-:W-:Y:S02]  /*7070*/  UIMAD UR7, UR42, UR8, UR37 ;  /* 0x000000082a0772a4 */ /* 0x000fe4000f8e0225 */
[----:B------:R-:W-:Y:S02]  /*7080*/  @!UP0 UIMAD UR6, UR11, UR39, UR5 ;  /* 0x000000270b0682a4 */ /* 0x000fe4000f8e0205 */
[----:B------:R-:W-:Y:S01]  /*7090*/  UIMAD UR4, UR58, UR9, UR36 ;  /* 0x000000093a0472a4 */ /* 0x000fe2000f8e0224 */
[----:B------:R-:W-:Y:S02]  /*70a0*/  @!UP0 UMOV UR5, UR10 ;  /* 0x0000000a00058c82 */ /* 0x000fe40008000000 */
[----:B------:R-:W-:Y:S02]  /*70b0*/  UIMAD UR37, UR5, UR42, UR7 ;  /* 0x0000002a052572a4 */ /* 0x000fe4000f8e0207 */
[----:B------:R-:W-:Y:S11]  /*70c0*/  UIMAD UR36, UR6, UR58, UR4 ;  /* 0x0000003a062472a4 */ /* 0x000ff6000f8e0204 */
[----:B------:R-:W-:Y:S01]  /*70d0*/  @!UPT UIADD3 URZ, UPT, UPT, URZ, URZ, URZ ;  /* 0x000000fffffff290 */ /* 0x000fe2000fffe0ff */
.L_x_108:
[----:B------:R-:W-:Y:S01]  /*70e0*/  UISETP.NE.AND UP0, UPT, UR38, 0x1, UPT ;  /* 0x000000012600788c */ /* 0x000fe2000bf05270 */
[----:B------:R-:W-:Y:S01]  /*70f0*/  LOP3.LUT P0, RZ, R60, 0x1b0, RZ, 0xc0, !PT ;  /* 0x000001b03cff7812 */ /* 0x000fe2000780c0ff */
[----:B------:R-:W-:Y:S01]  /*7100*/  USHF.L.U32 UR50, UR16, 0x7, URZ ;  /* 0x0000000710327899 */ /* 0x000fe200080006ff */
[----:B------:R-:W-:Y:S01]  /*7110*/  BSSY.RECONVERGENT B6, `(.L_x_109) ;  /* 0x0000034000067945 */ /* 0x000fe20003800200 */
[----:B------:R-:W-:Y:S01]  /*7120*/  USHF.L.U32 UR49, UR20, 0x7, URZ ;  /* 0x0000000714317899 */ /* 0x000fe200080006ff */
[----:B------:R-:W-:Y:S06]  /*7130*/  IADD3 R62, PT, PT, R62, 0x1, RZ ;  /* 0x000000013e3e7810 */ /* 0x000fec0007ffe0ff */
[----:B------:R-:W2:Y:S01]  /*7140*/  @!UP0 LDCU.128 UR12, c[0x0][0xb10] ;  /* 0x00016200ff0c87ac */ /* 0x000ea20008000c00 */
[----:B------:R-:W3:Y:S01]  /*7150*/  @!UP0 LDCU UR5, c[0x0][0xb0c] ;  /* 0x00016180ff0587ac */ /* 0x000ee20008000800 */
[----:B------:R-:W4:Y:S01]  /*7160*/  @!UP0 LDCU UR10, c[0x0][0xb20] ;  /* 0x00016400ff0a87ac */ /* 0x000f220008000800 */
[----:B--2---:R-:W-:Y:S02]  /*7170*/  UIMAD.WIDE.U32 UR8, UR37, UR12, URZ ;  /* 0x0000000c250872a5 */ /* 0x004fe4000f8e00ff */
[----:B------:R-:W-:Y:S02]  /*7180*/  UIMAD.WIDE.U32 UR6, UR36, UR15, URZ ;  /* 0x0000000f240672a5 */ /* 0x000fe4000f8e00ff */
[----:B------:R-:W-:Y:S03]  /*7190*/  @!UP0 UISETP.NE.AND UP1, UPT, UR14, 0x1, UPT ;  /* 0x000000010e00888c */ /* 0x000fe6000bf25270 */
[----:B------:R-:W-:Y:S01]  /*71a0*/  @!UP0 UMOV UR4, UR9 ;  /* 0x0000000900048c82 */ /* 0x000fe20008000000 */
[----:B---3--:R-:W-:Y:S02]  /*71b0*/  @!UP0 UISETP.NE.AND UP2, UPT, UR5, 0x1, UPT ;  /* 0x000000010500888c */ /* 0x008fe4000bf45270 */
[----:B------:R-:W-:Y:S01]  /*71c0*/  @!UP0 USHF.R.U32.HI UR4, URZ, UR13, UR4 ;  /* 0x0000000dff048299 */ /* 0x000fe20008011604 */
[----:B------:R-:W-:Y:S02]  /*71d0*/  @!UP0 UMOV UR6, UR7 ;  /* 0x0000000700068c82 */ /* 0x000fe40008000000 */
[----:B----4-:R-:W-:Y:S02]  /*71e0*/  @!UP0 USHF.R.U32.HI UR6, URZ, UR10, UR6 ;  /* 0x0000000aff068299 */ /* 0x010fe40008011606 */
[----:B------:R-:W-:Y:S02]  /*71f0*/  @!UP0 USEL UR7, UR37, UR4, !UP2 ;  /* 0x0000000425078287 */ /* 0x000fe4000d000000 */
[----:B------:R-:W-:Y:S04]  /*7200*/  @!UP0 USEL UR6, UR36, UR6, !UP1 ;  /* 0x0000000624068287 */ /* 0x000fe8000c800000 */
[----:B------:R-:W-:Y:S02]  /*7210*/  @!UP0 UIADD3 UR4, UPT, UPT, -UR7, UR6, URZ ;  /* 0x0000000607048290 */ /* 0x000fe4000fffe1ff */
[----:B------:R-:W-:Y:S02]  /*7220*/  @!UP0 UIADD3 UR6, UPT, UPT, UR7, -UR6, URZ ;  /* 0x8000000607068290 */ /* 0x000fe4000fffe0ff */
[----:B------:R-:W-:Y:S02]  /*7230*/  @!UP0 UIMAD UR37, UR4, UR5, UR37 ;  /* 0x00000005042582a4 */ /* 0x000fe4000f8e0225 */
[----:B------:R-:W-:Y:S01]  /*7240*/  @!UP0 UIMAD UR36, UR6, UR14, UR36 ;  /* 0x0000000e062482a4 */ /* 0x000fe2000f8e0224 */
[----:B------:R-:W-:Y:S11]  /*7250*/  @!P0 BRA `(.L_x_110) ;  /* 0x00000000007c8947 */ /* 0x000ff60003800000 */
[----:B------:R-:W2:Y:S01]  /*7260*/  LDCU.64 UR8, c[0x4][0x80] ;  /* 0x01001000ff0877ac */ /* 0x000ea20008000a00 */
[----:B------:R-:W-:Y:S01]  /*7270*/  MOV R2, 0x0 ;  /* 0x0000000000027802 */ /* 0x000fe20000000f00 */
[----:B------:R-:W-:Y:S02]  /*7280*/  HFMA2 R12, -RZ, RZ, 0, 5.9604644775390625e-08 ;  /* 0x00000001ff0c7431 */ /* 0x000fe400000001ff */
[----:B------:R-:W-:Y:S01]  /*7290*/  IMAD.MOV.U32 R8, RZ, RZ, 0x70 ;  /* 0x00000070ff087424 */ /* 0x000fe200078e00ff */
[----:B------:R3:W4:Y:S01]  /*72a0*/  LDC.64 R14, c[0x4][R2] ;  /* 0x01000000020e7b82 */ /* 0x0007220000000a00 */
[----:B------:R-:W1:Y:S01]  /*72b0*/  LDCU.64 UR6, c[0x4][0x88] ;  /* 0x01001100ff0677ac */ /* 0x000e620008000a00 */
[----:B------:R-:W-:Y:S01]  /*72c0*/  IMAD.MOV.U32 R13, RZ, RZ, RZ ;  /* 0x000000ffff0d7224 */ /* 0x000fe200078e00ff */
[----:B------:R-:W1:Y:S01]  /*72d0*/  LDCU.64 UR4, c[0x4][0x8] ;  /* 0x01000100ff0477ac */ /* 0x000e620008000a00 */
[----:B--2---:R-:W-:Y:S01]  /*72e0*/  MOV R5, UR9 ;  /* 0x0000000900057c02 */ /* 0x004fe20008000f00 */
[----:B------:R-:W-:Y:S01]  /*72f0*/  IMAD.U32 R4, RZ, RZ, UR8 ;  /* 0x00000008ff047e24 */ /* 0x000fe2000f8e00ff */
[----:B-1----:R-:W-:Y:S01]  /*7300*/  MOV R7, UR7 ;  /* 0x0000000700077c02 */ /* 0x002fe20008000f00 */
[----:B------:R-:W-:Y:S01]  /*7310*/  IMAD.U32 R6, RZ, RZ, UR6 ;  /* 0x00000006ff067e24 */ /* 0x000fe2000f8e00ff */
[----:B------:R-:W-:Y:S01]  /*7320*/  MOV R11, UR5 ;  /* 0x00000005000b7c02 */ /* 0x000fe20008000f00 */
[----:B------:R-:W-:Y:S02]  /*7330*/  IMAD.U32 R10, RZ, RZ, UR4 ;  /* 0x00000004ff0a7e24 */ /* 0x000fe4000f8e00ff */
[----:B------:R-:W-:Y:S07]  /*7340*/  LEPC R20, `(.L_x_111) ;  /* 0x000000001014794e */ /* 0x000fee0000000000 */
[----:B---345:R-:W-:Y:S05]  /*7350*/  CALL.ABS.NOINC R14 ;  /* 0x000000000e007343 */ /* 0x038fea0003c00000 */
.L_x_111:
[----:B------:R-:W1:Y:S01]  /*7360*/  LDCU.64 UR8, c[0x4][0x80] ;  /* 0x01001000ff0877ac */ /* 0x000e620008000a00 */
[----:B------:R-:W2:Y:S01]  /*7370*/  LDC.64 R2, c[0x4][R2] ;  /* 0x0100000002027b82 */ /* 0x000ea20000000a00 */
[----:B------:R-:W-:Y:S02]  /*7380*/  HFMA2 R12, -RZ, RZ, 0, 5.9604644775390625e-08 ;  /* 0x00000001ff0c7431 */ /* 0x000fe400000001ff */
[----:B------:R-:W-:Y:S02]  /*7390*/  IMAD.MOV.U32 R8, RZ, RZ, 0x70 ;  /* 0x00000070ff087424 */ /* 0x000fe400078e00ff */
[----:B------:R-:W-:Y:S01]  /*73a0*/  IMAD.MOV.U32 R13, RZ, RZ, RZ ;  /* 0x000000ffff0d7224 */ /* 0x000fe200078e00ff */
[----:B------:R-:W3:Y:S01]  /*73b0*/  LDCU.64 UR6, c[0x4][0x88] ;  /* 0x01001100ff0677ac */ /* 0x000ee20008000a00 */
[----:B------:R-:W4:Y:S01]  /*73c0*/  LDCU.64 UR4, c[0x4][0x8] ;  /* 0x01000100ff0477ac */ /* 0x000f220008000a00 */
[----:B-1----:R-:W-:Y:S02]  /*73d0*/  MOV R4, UR8 ;  /* 0x0000000800047c02 */ /* 0x002fe40008000f00 */
[----:B------:R-:W-:Y:S02]  /*73e0*/  MOV R5, UR9 ;  /* 0x0000000900057c02 */ /* 0x000fe40008000f00 */
[----:B---3--:R-:W-:Y:S01]  /*73f0*/  MOV R7, UR7 ;  /* 0x0000000700077c02 */ /* 0x008fe20008000f00 */
[----:B------:R-:W-:Y:S01]  /*7400*/  IMAD.U32 R6, RZ, RZ, UR6 ;  /* 0x00000006ff067e24 */ /* 0x000fe2000f8e00ff */
[----:B----4-:R-:W-:Y:S01]  /*7410*/  MOV R11, UR5 ;  /* 0x00000005000b7c02 */ /* 0x010fe20008000f00 */
[----:B------:R-:W-:Y:S02]  /*7420*/  IMAD.U32 R10, RZ, RZ, UR4 ;  /* 0x00000004ff0a7e24 */ /* 0x000fe4000f8e00ff */
[----:B------:R-:W-:Y:S07]  /*7430*/  LEPC R20, `(.L_x_110) ;  /* 0x000000001014794e */ /* 0x000fee0000000000 */
[----:B--2---:R-:W-:Y:S05]  /*7440*/  CALL.ABS.NOINC R2 ;  /* 0x0000000002007343 */ /* 0x004fea0003c00000 */
.L_x_110:
[----:B------:R-:W-:Y:S05]  /*7450*/  BSYNC.RECONVERGENT B6 ;  /* 0x0000000000067941 */ /* 0x000fea0003800200 */
.L_x_109:
[----:B------:R-:W-:Y:S02]  /*7460*/  ISETP.NE.U32.AND P0, PT, RZ, UR54, PT ;  /* 0x00000036ff007c0c */ /* 0x000fe4000bf05070 */
[C---:B------:R-:W-:Y:S02]  /*7470*/  ISETP.NE.U32.AND P1, PT, R54.reuse, RZ, PT ;  /* 0x000000ff3600720c */ /* 0x040fe40003f25070 */
[----:B------:R-:W-:Y:S02]  /*7480*/  ISETP.NE.U32.AND P4, PT, R54, RZ, PT ;  /* 0x000000ff3600720c */ /* 0x000fe40003f85070 */
[----:B------:R-:W-:Y:S02]  /*7490*/  ISETP.NE.AND.EX P0, PT, RZ, UR55, PT, P0 ;  /* 0x00000037ff007c0c */ /* 0x000fe4000bf05300 */
[C---:B------:R-:W-:Y:S02]  /*74a0*/  ISETP.NE.AND.EX P1, PT, R55.reuse, RZ, PT, P1 ;  /* 0x000000ff3700720c */ /* 0x040fe40003f25310 */
[----:B------:R-:W-:Y:S02]  /*74b0*/  ISETP.NE.AND.EX P4, PT, R55, RZ, P0, P4 ;  /* 0x000000ff3700720c */ /* 0x000fe40000785340 */
[----:B------:R-:W-:Y:S02]  /*74c0*/  ISETP.NE.U32.AND P5, PT, R50, RZ, PT ;  /* 0x000000ff3200720c */ /* 0x000fe40003fa5070 */
[----:B------:R-:W-:Y:S02]  /*74d0*/  ISETP.NE.U32.AND P3, PT, RZ, UR54, PT ;  /* 0x00000036ff007c0c */ /* 0x000fe4000bf65070 */
[----:B------:R-:W-:Y:S02]  /*74e0*/  PLOP3.LUT P2, PT, PT, PT, PT, 0x8, 0x80 ;  /* 0x000000000080781c */ /* 0x000fe40003f4e170 */
[----:B------:R-:W-:Y:S02]  /*74f0*/  ISETP.NE.AND.EX P5, PT, R51, RZ, PT, P5 ;  /* 0x000000ff3300720c */ /* 0x000fe40003fa5350 */
[----:B------:R-:W-:Y:S03]  /*7500*/  ISETP.NE.AND.EX P3, PT, RZ, UR55, PT, P3 ;  /* 0x00000037ff007c0c */ /* 0x000fe6000bf65330 */
[----:B------:R-:W-:Y:S01]  /*7510*/  @!P4 PLOP3.LUT P2, PT, P1, PT, PT, 0x80, 0x8 ;  /* 0x000000000008c81c */ /* 0x000fe20000f4f070 */
[----:B------:R-:W-:Y:S01]  /*7520*/  @!UPT UIADD3 URZ, UPT, UPT, URZ, URZ, URZ ;  /* 0x000000fffffff290 */ /* 0x000fe2000fffe0ff */
[----:B------:R-:W-:Y:S11]  /*7530*/  @!P1 BRA `(.L_x_112) ;  /* 0x0000000000309947 */ /* 0x000ff60003800000 */
        /* <DEDUP_REMOVED lines=12> */
.L_x_112:
[----:B------:R-:W-:Y:S05]  /*7600*/  @!P5 BRA `(.L_x_113) ;  /* 0x000000000024d947 */ /* 0x000fea0003800000 */
[----:B------:R-:W-:Y:S01]  /*7610*/  ISETP.NE.U32.AND P0, PT, R48, RZ, PT ;  /* 0x000000ff3000720c */ /* 0x000fe20003f05070 */
[----:B------:R-:W2:Y:S03]  /*7620*/  LDCU.64 UR4, c[0x0][0x358] ;  /* 0x00006b00ff0477ac */ /* 0x000ea60008000a00 */
[----:B------:R-:W-:Y:S11]  /*7630*/  ISETP.NE.AND.EX P0, PT, R49, RZ, PT, P0 ;  /* 0x000000ff3100720c */ /* 0x000ff60003f05300 */
[----:B------:R-:W-:Y:S02]  /*7640*/  @!UPT UIADD3 URZ, UPT, UPT, URZ, URZ, URZ ;  /* 0x000000fffffff290 */ /* 0x000fe4000fffe0ff */
[----:B------:R-:W4:Y:S01]  /*7650*/  @P0 LDC.64 R2, c[0x0][0x8a8] ;  /* 0x00022a00ff020b82 */ /* 0x000f220000000a00 */
[----:B-1----:R-:W-:Y:S04]  /*7660*/  @P0 IMAD R0, R50, UR60, RZ ;  /* 0x0000003c32000c24 */ /* 0x002fe8000f8e02ff */
[----:B----4-:R-:W-:Y:S05]  /*7670*/  @P0 IMAD.WIDE R2, R0, 0x4, R2 ;  /* 0x0000000400020825 */ /* 0x010fea00078e0202 */
[----:B--2--5:R2:W5:Y:S02]  /*7680*/  @P0 LDG.E R24, desc[UR4][R2.64] ;  /* 0x0000000402180981 */ /* 0x024564000c1e1900 */
[----:B--2---:R-:W4:Y:S02]  /*7690*/  @!P0 LDC R24, c[0x0][0x8a0] ;  /* 0x00022800ff188b82 */ /* 0x004f240000000800 */
.L_x_113:
[----:B---3-5:R-:W-:Y:S01]  /*76a0*/  FSETP.NEU.AND P0, PT, R27, RZ, PT ;  /* 0x000000ff1b00720b */ /* 0x028fe20003f0d000 */
[----:B------:R-:W-:Y:S01]  /*76b0*/  BSSY B1, `(.L_x_114) ;  /* 0x0000037000017945 */ /* 0x000fe20003800000 */
[----:B------:R-:W-:Y:S01]  /*76c0*/  SEL R3, RZ, 0xffffffff, P3 ;  /* 0xffffffffff037807 */ /* 0x000fe20001800000 */
[----:B------:R-:W-:Y:S01]  /*76d0*/  IMAD.MOV.U32 R75, RZ, RZ, 0x1 ;  /* 0x00000001ff4b7424 */ /* 0x000fe200078e00ff */
[----:B------:R-:W-:Y:S01]  /*76e0*/  @!P4 LOP3.LUT P3, RZ, R26, 0xff, RZ, 0xc0, !PT ;  /* 0x000000ff1affc812 */ /* 0x000fe2000786c0ff */
[C---:B------:R-:W-:Y:S01]  /*76f0*/  IMAD R25, R22.reuse, 0x80, R23 ;  /* 0x0000008016197824 */ /* 0x040fe200078e0217 */
[----:B-1----:R-:W-:Y:S01]  /*7700*/  @!P4 SEL R0, RZ, 0xffffffff, P0 ;  /* 0xffffffffff00c807 */ /* 0x002fe20000000000 */
[----:B------:R-:W-:Y:S01]  /*7710*/  IMAD R63, R69, -0x10, R67 ;  /* 0xfffffff0453f7824 */ /* 0x000fe200078e0243 */
[----:B------:R-:W-:Y:S01]  /*7720*/  LEA R73, R22, UR43, 0x3 ;  /* 0x0000002b16497c11 */ /* 0x000fe2000f8e18ff */
[----:B------:R-:W-:Y:S01]  /*7730*/  IMAD.MOV.U32 R74, RZ, RZ, RZ ;  /* 0x000000ffff4a7224 */ /* 0x000fe200078e00ff */
[C---:B------:R-:W-:Y:S02]  /*7740*/  @P2 SEL R0, R3.reuse, R0, !P3 ;  /* 0x0000000003002207 */ /* 0x040fe40005800000 */
[----:B------:R-:W-:Y:S02]  /*7750*/  CS2R R46, SRZ ;  /* 0x00000000002e7805 */ /* 0x000fe4000001ff00 */
[----:B------:R-:W-:Y:S02]  /*7760*/  SEL R2, RZ, 0xffffffff, P0 ;  /* 0xffffffffff027807 */ /* 0x000fe40000000000 */
[----:B------:R-:W-:Y:S02]  /*7770*/  CS2R R44, SRZ ;  /* 0x00000000002c7805 */ /* 0x000fe4000001ff00 */
[----:B------:R-:W-:Y:S02]  /*7780*/  @!P4 LOP3.LUT R0, R0, 0x1, RZ, 0xc0, !PT ;  /* 0x000000010000c812 */ /* 0x000fe400078ec0ff */
[----:B------:R-:W-:Y:S02]  /*7790*/  CS2R R42, SRZ ;  /* 0x00000000002a7805 */ /* 0x000fe4000001ff00 */
[----:B------:R-:W-:Y:S02]  /*77a0*/  CS2R R40, SRZ ;  /* 0x0000000000287805 */ /* 0x000fe4000001ff00 */
[----:B------:R-:W-:Y:S02]  /*77b0*/  CS2R R38, SRZ ;  /* 0x0000000000267805 */ /* 0x000fe4000001ff00 */
[----:B------:R-:W-:Y:S02]  /*77c0*/  ISETP.NE.U32.OR P5, PT, R0, 0x1, P4 ;  /* 0x000000010000780c */ /* 0x000fe400027a5470 */
[----:B------:R-:W-:Y:S02]  /*77d0*/  CS2R R36, SRZ ;  /* 0x0000000000247805 */ /* 0x000fe4000001ff00 */
[----:B------:R-:W-:Y:S02]  /*77e0*/  LOP3.LUT P4, R61, R26, 0xff, RZ, 0xc0, !PT ;  /* 0x000000ff1a3d7812 */ /* 0x000fe4000788c0ff */
[----:B------:R-:W-:Y:S02]  /*77f0*/  CS2R R34, SRZ ;  /* 0x0000000000227805 */ /* 0x000fe4000001ff00 */
[----:B------:R-:W-:Y:S02]  /*7800*/  P2R R72, PR, RZ, 0x20 ;  /* 0x00000020ff487803 */ /* 0x000fe40000000000 */
[----:B------:R-:W-:Y:S02]  /*7810*/  CS2R R32, SRZ ;  /* 0x0000000000207805 */ /* 0x000fe4000001ff00 */
[----:B------:R-:W-:Y:S04]  /*7820*/  @P1 SEL R2, R3, R2, !P4 ;  /* 0x0000000203021207 */ /* 0x000fe80006000000 */
[----:B------:R-:W-:Y:S02]  /*7830*/  LOP3.LUT R2, R2, 0x1, RZ, 0xc0, !PT ;  /* 0x0000000102027812 */ /* 0x000fe400078ec0ff */
[----:B------:R-:W-:Y:S02]  /*7840*/  @P5 SHF.L.U32 R0, RZ, 0x1f, RZ ;  /* 0x0000001fff005819 */ /* 0x000fe400000006ff */
[----:B------:R-:W-:Y:S02]  /*7850*/  ISETP.NE.U32.AND P0, PT, R2, 0x1, PT ;  /* 0x000000010200780c */ /* 0x000fe40003f05070 */
[----:B------:R1:W2:Y:S02]  /*7860*/  @P5 SYNCS.PHASECHK.TRANS64.TRYWAIT P3, [UR43+0x20], R0 ;  /* 0x00002000ff0055a7 */ /* 0x0002a4000806112b */
[----:B------:R-:W-:Y:S02]  /*7870*/  P2R R76, PR, RZ, 0x1 ;  /* 0x00000001ff4c7803 */ /* 0x000fe40000000000 */
[----:B-1----:R-:W-:Y:S04]  /*7880*/  SHF.L.U32 R0, R65, 0x1f, RZ ;  /* 0x0000001f41007819 */ /* 0x002fe800000006ff */
[----:B------:R1:W3:Y:S01]  /*7890*/  SYNCS.PHASECHK.TRANS64.TRYWAIT P2, [R73+URZ+0x90], R0 ;  /* 0x00009000490075a7 */ /* 0x0002e200080411ff */
[----:B--2---:R-:W-:Y:S01]  /*78a0*/  @P5 SEL R75, RZ, 0x1, !P3 ;  /* 0x00000001ff4b5807 */ /* 0x004fe20005800000 */
[----:B-1----:R-:W-:Y:S06]  /*78b0*/  @!P5 BRA `(.L_x_115) ;  /* 0x000000000058d947 */ /* 0x002fec0003800000 */
[----:B------:R-:W-:Y:S01]  /*78c0*/  IMAD.MOV.U32 R46, RZ, RZ, RZ ;  /* 0x000000ffff2e7224 */ /* 0x000fe200078e00ff */
[----:B------:R-:W-:Y:S01]  /*78d0*/  ISETP.NE.AND P0, PT, R75, RZ, PT ;  /* 0x000000ff4b00720c */ /* 0x000fe20003f05270 */
[----:B------:R-:W-:Y:S01]  /*78e0*/  BSSY B0, `(.L_x_116) ;  /* 0x000000c000007945 */ /* 0x000fe20003800000 */
[----:B------:R-:W-:Y:S02]  /*78f0*/  CS2R R34, SRZ ;  /* 0x0000000000227805 */ /* 0x000fe4000001ff00 */
[----:B------:R-:W-:Y:S02]  /*7900*/  CS2R R32, SRZ ;  /* 0x0000000000207805 */ /* 0x000fe4000001ff00 */
[----:B------:R-:W-:Y:S02]  /*7910*/  CS2R R38, SRZ ;  /* 0x0000000000267805 */ /* 0x000fe4000001ff00 */
[----:B------:R-:W-:Y:S02]  /*7920*/  CS2R R36, SRZ ;  /* 0x0000000000247805 */ /* 0x000fe4000001ff00 */
[----:B------:R-:W-:Y:S02]  /*7930*/  CS2R R42, SRZ ;  /* 0x00000000002a7805 */ /* 0x000fe4000001ff00 */
[----:B------:R-:W-:Y:S02]  /*7940*/  CS2R R40, SRZ ;  /* 0x0000000000287805 */ /* 0x000fe4000001ff00 */
[----:B------:R-:W-:Y:S01]  /*7950*/  CS2R R44, SRZ ;  /* 0x00000000002c7805 */ /* 0x000fe2000001ff00 */
[----:B------:R-:W-:Y:S06]  /*7960*/  @P0 BRA `(.L_x_117) ;  /* 0x00000000000c0947 */ /* 0x000fec0003800000 */
[----:B------:R-:W-:Y:S04]  /*7970*/  SHF.L.U32 R3, RZ, 0x1f, RZ ;  /* 0x0000001fff037819 */ /* 0x000fe800000006ff */
[----:B------:R-:W1:Y:S02]  /*7980*/  SYNCS.PHASECHK.TRANS64.TRYWAIT P0, [UR43+0x20], R3 ;  /* 0x00002003ff0075a7 */ /* 0x000e64000800112b */
[----:B-1----:R-:W-:Y:S05]  /*7990*/  @!P0 BRA `(.L_x_118) ;  /* 0x0000004800cc8947 */ /* 0x002fea0003800000 */
.L_x_117:
[----:B------:R-:W-:Y:S05]  /*79a0*/  BSYNC B0 ;  /* 0x0000000000007941 */ /* 0x000fea0003800000 */
.L_x_116:
[----:B------:R-:W-:Y:S01]  /*79b0*/  ISETP.NE.AND P0, PT, R76, RZ, PT ;  /* 0x000000ff4c00720c */ /* 0x000fe20003f05270 */
[----:B------:R-:W-:Y:S11]  /*79c0*/  HFMA2 R74, -RZ, RZ, 0, 5.9604644775390625e-08 ;  /* 0x00000001ff4a7431 */ /* 0x000ff600000001ff */
[----:B------:R-:W-:Y:S01]  /*79d0*/  @!UPT UIADD3 URZ, UPT, UPT, URZ, URZ, URZ ;  /* 0x000000fffffff290 */ /* 0x000fe2000fffe0ff */
[----:B------:R2:W1:Y:S04]  /*79e0*/  @P0 LDS.128 R32, [R68] ;  /* 0x0000000044200984 */ /* 0x0004680000000c00 */
[----:B------:R2:W1:Y:S04]  /*79f0*/  @P0 LDS.128 R36, [R67+0x10] ;  /* 0x0000100043240984 */ /* 0x0004680000000c00 */
[----:B------:R2:W1:Y:S04]  /*7a00*/  @P0 LDS.128 R40, [R66+0x20] ;  /* 0x0000200042280984 */ /* 0x0004680000000c00 */
[----:B------:R2:W1:Y:S02]  /*7a10*/  @P0 LDS.128 R44, [R63+0x30] ;  /* 0x000030003f2c0984 */ /* 0x0004640000000c00 */
.L_x_115:
[----:B------:R-:W-:Y:S05]  /*7a20*/  BSYNC B1 ;  /* 0x0000000000017941 */ /* 0x000fea0003800000 */
.L_x_114:
[----:B-1----:R-:W-:Y:S04]  /*7a30*/  SHF.R.U32.HI R2, RZ, 0x15, R25 ;  /* 0x00000015ff027819 */ /* 0x002fe80000011619 */
[----:B------:R-:W-:Y:S01]  /*7a40*/  LOP3.LUT P0, RZ, R2, 0x3, R56, 0x48, !PT ;  /* 0x0000000302ff7812 */ /* 0x000fe20007804838 */
[----:B------:R-:W-:Y:S01]  /*7a50*/  @!UPT UIADD3 URZ, UPT, UPT, URZ, URZ, URZ ;  /* 0x000000fffffff290 */ /* 0x000fe2000fffe0ff */
[----:B---3--:R-:W-:Y:S11]  /*7a60*/  @P2 BRA `(.L_x_119) ;  /* 0x0000000000082947 */ /* 0x008ff60003800000 */
[----:B------:R-:W1:Y:S02]  /*7a70*/  SYNCS.PHASECHK.TRANS64.TRYWAIT P1, [R73+URZ+0x90], R0 ;  /* 0x00009000490075a7 */ /* 0x000e6400080211ff */
[----:B-1----:R-:W-:Y:S05]  /*7a80*/  @!P1 BRA `(.L_x_120) ;  /* 0x0000004800a89947 */ /* 0x002fea0003800000 */
.L_x_119:
[----:B------:R-:W-:Y:S05]  /*7a90*/  @!P0 BRA `(.L_x_121) ;  /* 0x0000000000408947 */ /* 0x000fea0003800000 */
[----:B------:R-:W3:Y:S01]  /*7aa0*/  LDCU.64 UR8, c[0x4][0x70] ;  /* 0x01000e00ff0877ac */ /* 0x000ee20008000a00 */
[----:B------:R-:W-:Y:S01]  /*7ab0*/  MOV R3, 0x0 ;  /* 0x0000000000037802 */ /* 0x000fe20000000f00 */
[----:B------:R-:W-:Y:S02]  /*7ac0*/  HFMA2 R12, -RZ, RZ, 0, 5.9604644775390625e-08 ;  /* 0x00000001ff0c7431 */ /* 0x000fe400000001ff */
[----:B------:R-:W-:Y:S02]  /*7ad0*/  IMAD.MOV.U32 R8, RZ, RZ, 0x192 ;  /* 0x00000192ff087424 */ /* 0x000fe400078e00ff */
[----:B------:R-:W-:Y:S01]  /*7ae0*/  IMAD.MOV.U32 R13, RZ, RZ, RZ ;  /* 0x000000ffff0d7224 */ /* 0x000fe200078e00ff */
[----:B------:R-:W5:Y:S01]  /*7af0*/  LDCU.64 UR6, c[0x4][0x78] ;  /* 0x01000f00ff0677ac */ /* 0x000f620008000a00 */
[----:B------:R-:W1:Y:S01]  /*7b00*/  LDC.64 R2, c[0x4][R3] ;  /* 0x0100000003027b82 */ /* 0x000e620000000a00 */
[----:B------:R-:W2:Y:S01]  /*7b10*/  LDCU.64 UR4, c[0x4][0x10] ;  /* 0x01000200ff0477ac */ /* 0x000ea20008000a00 */
[----:B---3--:R-:W-:Y:S01]  /*7b20*/  MOV R5, UR9 ;  /* 0x0000000900057c02 */ /* 0x008fe20008000f00 */
[----:B------:R-:W-:Y:S01]  /*7b30*/  IMAD.U32 R4, RZ, RZ, UR8 ;  /* 0x00000008ff047e24 */ /* 0x000fe2000f8e00ff */
[----:B-----5:R-:W-:Y:S01]  /*7b40*/  MOV R7, UR7 ;  /* 0x0000000700077c02 */ /* 0x020fe20008000f00 */
[----:B------:R-:W-:Y:S01]  /*7b50*/  IMAD.U32 R6, RZ, RZ, UR6 ;  /* 0x00000006ff067e24 */ /* 0x000fe2000f8e00ff */
[----:B--2---:R-:W-:Y:S01]  /*7b60*/  MOV R11, UR5 ;  /* 0x00000005000b7c02 */ /* 0x004fe20008000f00 */
[----:B------:R-:W-:Y:S02]  /*7b70*/  IMAD.U32 R10, RZ, RZ, UR4 ;  /* 0x00000004ff0a7e24 */ /* 0x000fe4000f8e00ff */
[----:B------:R-:W-:Y:S07]  /*7b80*/  LEPC R20, `(.L_x_121) ;  /* 0x000000001014794e */ /* 0x000fee0000000000 */
[----:B-1--4-:R-:W-:Y:S05]  /*7b90*/  CALL.ABS.NOINC R2 ;  /* 0x0000000002007343 */ /* 0x012fea0003c00000 */
.L_x_121:
[----:B------:R-:W-:Y:S05]  /*7ba0*/  WARPSYNC.ALL ;  /* 0x0000000000007948 */ /* 0x000fea0003800000 */
[----:B------:R-:W-:Y:S01]  /*7bb0*/  R2UR UR4, R25 ;  /* 0x00000000190472ca */ /* 0x000fe200000e0000 */
[----:B------:R-:W-:Y:S01]  /*7bc0*/  BSSY.RECONVERGENT B0, `(.L_x_122) ;  /* 0x0000039000007945 */ /* 0x000fe20003800200 */
[----:B------:R-:W-:Y:S11]  /*7bd0*/  ISETP.NE.AND P0, PT, R70, RZ, PT ;  /* 0x000000ff4600720c */ /* 0x000ff60003f05270 */
[----:B------:R-:W1:Y:S02]  /*7be0*/  LDTM.x16 R4, tmem[UR4] ;  /* 0x00000004000479ee */ /* 0x000e640008240000 */
[C---:B-1--4-:R-:W-:Y:S01]  /*7bf0*/  FMUL R0, R24.reuse, R4 ;  /* 0x0000000418007220 */ /* 0x052fe20000400000 */
[C---:B------:R-:W-:Y:S01]  /*7c00*/  FMUL R2, R24.reuse, R5 ;  /* 0x0000000518027220 */ /* 0x040fe20000400000 */
[C---:B------:R-:W-:Y:S01]  /*7c10*/  FMUL R3, R24.reuse, R6 ;  /* 0x0000000618037220 */ /* 0x040fe20000400000 */
[C---:B------:R-:W-:Y:S01]  /*7c20*/  FMUL R7, R24.reuse, R7 ;  /* 0x0000000718077220 */ /* 0x040fe20000400000 */
[C---:B------:R-:W-:Y:S01]  /*7c30*/  FFMA R28, R27.reuse, R32, R0 ;  /* 0x000000201b1c7223 */ /* 0x040fe20000000000 */
        /* <DEDUP_REMOVED lines=10> */
[----:B------:R1:W-:Y:S01]  /*7ce0*/  STS.128 [R68], R28 ;  /* 0x0000001c44007388 */ /* 0x0003e20000000c00 */
        /* <DEDUP_REMOVED lines=8> */
[----:B------:R1:W-:Y:S01]  /*7d70*/  STS.128 [R67+0x10], R4 ;  /* 0x0000100443007388 */ /* 0x0003e20000000c00 */
[C---:B------:R-:W-:Y:S01]  /*7d80*/  FMUL R13, R24.reuse, R17 ;  /* 0x00000011180d7220 */ /* 0x040fe20000400000 */
[C---:B------:R-:W-:Y:S01]  /*7d90*/  FFMA R10, R27.reuse, R42, R10 ;  /* 0x0000002a1b0a7223 */ /* 0x040fe2000000000a */
[C---:B------:R-:W-:Y:S01]  /*7da0*/  FMUL R14, R24.reuse, R18 ;  /* 0x00000012180e7220 */ /* 0x040fe20000400000 */
[C---:B------:R-:W-:Y:S01]  /*7db0*/  FFMA R11, R27.reuse, R43, R15 ;  /* 0x0000002b1b0b7223 */ /* 0x040fe2000000000f */
[----:B------:R-:W-:Y:S01]  /*7dc0*/  FMUL R19, R24, R19 ;  /* 0x0000001318137220 */ /* 0x000fe20000400000 */
[C---:B------:R-:W-:Y:S01]  /*7dd0*/  FFMA R12, R27.reuse, R44, R12 ;  /* 0x0000002c1b0c7223 */ /* 0x040fe2000000000c */
[C---:B------:R-:W-:Y:S01]  /*7de0*/  FFMA R13, R27.reuse, R45, R13 ;  /* 0x0000002d1b0d7223 */ /* 0x040fe2000000000d */
[C---:B------:R-:W-:Y:S01]  /*7df0*/  FFMA R14, R27.reuse, R46, R14 ;  /* 0x0000002e1b0e7223 */ /* 0x040fe2000000000e */
[----:B------:R1:W-:Y:S01]  /*7e00*/  STS.128 [R66+0x20], R8 ;  /* 0x0000200842007388 */ /* 0x0003e20000000c00 */
[----:B------:R-:W-:Y:S05]  /*7e10*/  FFMA R15, R27, R47, R19 ;  /* 0x0000002f1b0f7223 */ /* 0x000fea0000000013 */
[----:B------:R1:W-:Y:S01]  /*7e20*/  STS.128 [R63+0x30], R12 ;  /* 0x0000300c3f007388 */ /* 0x0003e20000000c00 */
[----:B------:R-:W-:Y:S01]  /*7e30*/  @!PT LDS RZ, [RZ] ;  /* 0x00000000fffff984 */ /* 0x000fe20000000800 */
[----:B------:R-:W-:Y:S01]  /*7e40*/  @!PT LDS RZ, [RZ] ;  /* 0x00000000fffff984 */ /* 0x000fe20000000800 */
[----:B------:R-:W-:Y:S01]  /*7e50*/  @!PT LDS RZ, [RZ] ;  /* 0x00000000fffff984 */ /* 0x000fe20000000800 */
[----:B------:R-:W-:Y:S01]  /*7e60*/  @!PT LDS RZ, [RZ] ;  /* 0x00000000fffff984 */ /* 0x000fe20000000800 */
[----:B------:R3:W-:Y:S06]  /*7e70*/  MEMBAR.ALL.CTA ;  /* 0x0000000000007992 */ /* 0x0007ec0000008000 */
[----:B---3--:R-:W3:Y:S02]  /*7e80*/  FENCE.VIEW.ASYNC.S ;  /* 0x00000000000073c6 */ /* 0x008ee40000000000 */
[----:B---3--:R-:W-:Y:S06]  /*7e90*/  BAR.SYNC.DEFER_BLOCKING 0x1, 0x80 ;  /* 0x0042000000007b1d */ /* 0x008fec0000010000 */
[----:B------:R-:W-:Y:S05]  /*7ea0*/  @P0 BRA `(.L_x_123) ;  /* 0x0000000000280947 */ /* 0x000fea0003800000 */
[----:B------:R-:W-:Y:S01]  /*7eb0*/  UIADD3 UR4, UPT, UPT, UR43, 0x200, URZ ;  /* 0x000002002b047890 */ /* 0x000fe2000fffe0ff */
[----:B------:R-:W-:Y:S05]  /*7ec0*/  UMOV UR51, UR60 ;  /* 0x0000003c00337c82 */ /* 0x000fea0008000000 */
[----:B------:R-:W-:Y:S01]  /*7ed0*/  MOV R60, UR4 ;  /* 0x00000004003c7c02 */ /* 0x000fe20008000f00 */
[----:B------:R-:W-:Y:S03]  /*7ee0*/  UIADD3 UR4, UP0, UPT, UR52, 0x680, URZ ;  /* 0x0000068034047890 */ /* 0x000fe6000ff1e0ff */
[----:B------:R-:W-:Y:S01]  /*7ef0*/  R2UR UR48, R60 ;  /* 0x000000003c3072ca */ /* 0x000fe200000e0000 */
[----:B------:R-:W-:Y:S11]  /*7f00*/  UIADD3.X UR5, UPT, UPT, URZ, UR53, URZ, UP0, !UPT ;  /* 0x00000035ff057290 */ /* 0x000ff600087fe4ff */
[----:B------:R-:W-:Y:S01]  /*7f10*/  @!UPT UIADD3 URZ, UPT, UPT, URZ, URZ, URZ ;  /* 0x000000fffffff290 */ /* 0x000fe2000fffe0ff */
[----:B------:R3:W-:Y:S01]  /*7f20*/  UTMASTG.3D [UR48], [UR4] ;  /* 0x00000030040073b5 */ /* 0x0007e20008010000 */
[----:B------:R0:W-:Y:S01]  /*7f30*/  UTMACMDFLUSH ;  /* 0x00000000000079b7 */ /* 0x0001e20000000000 */
[----:B---3--:R-:W-:Y:S04]  /*7f40*/  DEPBAR.LE SB0, 0x1 ;  /* 0x000080400000791a */ /* 0x008fe80000000000 */
.L_x_123:
[----:B------:R-:W-:Y:S05]  /*7f50*/  BSYNC.RECONVERGENT B0 ;  /* 0x0000000000007941 */ /* 0x000fea0003800200 */
.L_x_122:
[----:B------:R-:W-:Y:S01]  /*7f60*/  BAR.SYNC.DEFER_BLOCKING 0x1, 0x80 ;  /* 0x0042000000007b1d */ /* 0x000fe20000010000 */
[----:B------:R-:W-:Y:S01]  /*7f70*/  ISETP.NE.AND P1, PT, R72, RZ, PT ;  /* 0x000000ff4800720c */ /* 0x000fe20003f25270 */
[----:B------:R-:W-:Y:S01]  /*7f80*/  UISETP.NE.AND UP0, UPT, UR47, URZ, UPT ;  /* 0x000000ff2f00728c */ /* 0x000fe2000bf05270 */
[----:B------:R-:W-:Y:S11]  /*7f90*/  LEA R2, R74, UR43, 0x3 ;  /* 0x0000002b4a027c11 */ /* 0x000ff6000f8e18ff */
[----:B------:R-:W-:Y:S01]  /*7fa0*/  @P1 SHF.L.U32 R3, RZ, 0x1f, RZ ;  /* 0x0000001fff031819 */ /* 0x000fe200000006ff */
[----:B------:R-:W-:Y:S06]  /*7fb0*/  BRA.U !UP0, `(.L_x_124) ;  /* 0x0000000108287547 */ /* 0x000fec000b800000 */
[----:B------:R-:W-:Y:S01]  /*7fc0*/  R2UR UR4, R59 ;  /* 0x000000003b0472ca */ /* 0x000fe200000e0000 */
[----:B-1----:R-:W-:Y:S05]  /*7fd0*/  IMAD.U32 R4, RZ, RZ, UR46 ;  /* 0x0000002eff047e24 */ /* 0x002fea000f8e00ff */
[----:B------:R-:W-:Y:S05]  /*7fe0*/  @P1 LEA R4, R4, UR43, 0x3 ;  /* 0x0000002b04041c11 */ /* 0x000fea000f8e18ff */
[----:B------:R-:W-:Y:S02]  /*7ff0*/  @P1 VIADD R4, R4, 0x40 ;  /* 0x0000004004041836 */ /* 0x000fe40000000000 */
[----:B------:R-:W-:Y:S01]  /*8000*/  IMAD.U32 R0, RZ, RZ, UR4 ;  /* 0x00000004ff007e24 */ /* 0x000fe2000f8e00ff */
[----:B------:R-:W-:Y:S04]  /*8010*/  UIADD3 UR4, UPT, UPT, UR46, 0x1, URZ ;  /* 0x000000012e047890 */ /* 0x000fe8000fffe0ff */
[----:B------:R-:W-:Y:S01]  /*8020*/  @P1 PRMT R0, R0, 0x654, R4 ;  /* 0x0000065400001816 */ /* 0x000fe20000000004 */
[----:B------:R-:W-:Y:S03]  /*8030*/  UISETP.NE.AND UP0, UPT, UR4, 0x4, UPT ;  /* 0x000000040400788c */ /* 0x000fe6000bf05270 */
[----:B------:R3:W-:Y:S01]  /*8040*/  @P1 SYNCS.ARRIVE.TRANS64.RED.A1T0 RZ, [R0+URZ], RZ ;  /* 0x000000ff00ff19a7 */ /* 0x0007e200081004ff */
[----:B------:R-:W-:Y:S07]  /*8050*/  USEL UR46, UR4, URZ, UP0 ;  /* 0x000000ff042e7287 */ /* 0x000fee0008000000 */
.L_x_124:
[----:B------:R-:W4:Y:S01]  /*8060*/  @P1 SYNCS.PHASECHK.TRANS64.TRYWAIT P0, [R2+URZ+0x20], R3 ;  /* 0x00002003020015a7 */ /* 0x000f2200080011ff */
[----:B------:R-:W-:Y:S01]  /*8070*/  BSSY B1, `(.L_x_125) ;  /* 0x0000016000017945 */ /* 0x000fe20003800000 */
[----:B----4-:R-:W-:Y:S03]  /*8080*/  @P1 SEL R75, RZ, 0x1, !P0 ;  /* 0x00000001ff4b1807 */ /* 0x010fe60004000000 */
[----:B------:R-:W-:Y:S05]  /*8090*/  @!P1 BRA `(.L_x_126) ;  /* 0x00000000004c9947 */ /* 0x000fea0003800000 */
[----:B------:R-:W-:Y:S01]  /*80a0*/  ISETP.NE.AND P0, PT, R75, RZ, PT ;  /* 0x000000ff4b00720c */ /* 0x000fe20003f05270 */
[----:B------:R-:W-:Y:S01]  /*80b0*/  BSSY B0, `(.L_x_127) ;  /* 0x000000b000007945 */ /* 0x000fe20003800000 */
[----:B------:R-:W-:Y:S11]  /*80c0*/  ISETP.NE.AND P1, PT, R76, RZ, PT ;  /* 0x000000ff4c00720c */ /* 0x000ff60003f25270 */
[----:B------:R-:W-:Y:S02]  /*80d0*/  @!UPT UIADD3 URZ, UPT, UPT, URZ, URZ, URZ ;  /* 0x000000fffffff290 */ /* 0x000fe4000fffe0ff */
[C---:B-1----:R-:W-:Y:S01]  /*80e0*/  @P1 IMAD R6, R74.reuse, 0x2000, R68 ;  /* 0x000020004a061824 */ /* 0x042fe200078e0244 */
[C---:B------:R-:W-:Y:S01]  /*80f0*/  @P1 LEA R4, R74.reuse, R66, 0xd ;  /* 0x000000424a041211 */ /* 0x040fe200078e68ff */
[C---:B------:R-:W-:Y:S02]  /*8100*/  @P1 IMAD R5, R74.reuse, 0x2000, R67 ;  /* 0x000020004a051824 */ /* 0x040fe400078e0243 */
[----:B------:R-:W-:Y:S01]  /*8110*/  @P1 IMAD R3, R74, 0x2000, R63 ;  /* 0x000020004a031824 */ /* 0x000fe200078e023f */
[----:B------:R-:W-:Y:S06]  /*8120*/  @P0 BRA `(.L_x_128) ;  /* 0x00000000000c0947 */ /* 0x000fec0003800000 */
[----:B---3--:R-:W-:Y:S04]  /*8130*/  SHF.L.U32 R0, RZ, 0x1f, RZ ;  /* 0x0000001fff007819 */ /* 0x008fe800000006ff */
[----:B------:R-:W1:Y:S02]  /*8140*/  SYNCS.PHASECHK.TRANS64.TRYWAIT P0, [R2+URZ+0x20], R0 ;  /* 0x00002000020075a7 */ /* 0x000e6400080011ff */
[----:B-1----:R-:W-:Y:S05]  /*8150*/  @!P0 BRA `(.L_x_129) ;  /* 0x0000004400088947 */ /* 0x002fea0003800000 */
.L_x_128:
[----:B------:R-:W-:Y:S05]  /*8160*/  BSYNC B0 ;  /* 0x0000000000007941 */ /* 0x000fea0003800000 */
.L_x_127:
[----:B------:R-:W-:Y:S02]  /*8170*/  ISETP.NE.AND P0, PT, R76, RZ, PT ;  /* 0x000000ff4c00720c */ /* 0x000fe40003f05270 */
[----:B------:R-:W-:Y:S11]  /*8180*/  IADD3 R74, PT, PT, R74, 0x1, RZ ;  /* 0x000000014a4a7810 */ /* 0x000ff60007ffe0ff */
[----:B------:R4:W1:Y:S04]  /*8190*/  @P0 LDS.128 R32, [R6] ;  /* 0x0000000006200984 */ /* 0x0008680000000c00 */
[----:B------:R4:W1:Y:S04]  /*81a0*/  @P0 LDS.128 R36, [R5+0x10] ;  /* 0x0000100005240984 */ /* 0x0008680000000c00 */
[----:B------:R4:W1:Y:S04]  /*81b0*/  @P0 LDS.128 R40, [R4+0x20] ;  /* 0x0000200004280984 */ /* 0x0008680000000c00 */
[----:B------:R4:W1:Y:S02]  /*81c0*/  @P0 LDS.128 R44, [R3+0x30] ;  /* 0x00003000032c0984 */ /* 0x0008640000000c00 */
.L_x_126:
[----:B------:R-:W-:Y:S05]  /*81d0*/  BSYNC B1 ;  /* 0x0000000000017941 */ /* 0x000fea0003800000 */
.L_x_125:
[----:B-1-3--:R-:W-:Y:S05]  /*81e0*/  VIADD R0, R25, 0x10 ;  /* 0x0000001019007836 */ /* 0x00afea0000000000 */
[----:B------:R-:W-:Y:S04]  /*81f0*/  SHF.R.U32.HI R0, RZ, 0x15, R0 ;  /* 0x00000015ff007819 */ /* 0x000fe80000011600 */
[----:B------:R-:W-:Y:S11]  /*8200*/  LOP3.LUT P0, RZ, R0, 0x3, R56, 0x48, !PT ;  /* 0x0000000300ff7812 */ /* 0x000ff60007804838 */
[----:B------:R-:W-:Y:S02]  /*8210*/  @!UPT UIADD3 URZ, UPT, UPT, URZ, URZ, URZ ;  /* 0x000000fffffff290 */ /* 0x000fe4000fffe0ff */
[----:B------:R-:W-:Y:S05]  /*8220*/  @!P0 BRA `(.L_x_130) ;  /* 0x0000000000408947 */ /* 0x000fea0003800000 */
[----:B------:R-:W1:Y:S01]  /*8230*/  LDCU.64 UR8, c[0x4][0x70] ;  /* 0x01000e00ff0877ac */ /* 0x000e620008000a00 */
[----:B----4-:R-:W-:Y:S01]  /*8240*/  MOV R3, 0x0 ;  /* 0x0000000000037802 */ /* 0x010fe20000000f00 */
[----:B------:R-:W-:Y:S02]  /*8250*/  HFMA2 R12, -RZ, RZ, 0, 5.9604644775390625e-08 ;  /* 0x00000001ff0c7431 */ /* 0x000fe400000001ff */
[----:B------:R-:W-:Y:S02]  /*8260*/  IMAD.MOV.U32 R8, RZ, RZ, 0x192 ;  /* 0x00000192ff087424 */ /* 0x000fe400078e00ff */
[----:B------:R-:W-:Y:S01]  /*8270*/  IMAD.MOV.U32 R13, RZ, RZ, RZ ;  /* 0x000000ffff0d7224 */ /* 0x000fe200078e00ff */
[----:B------:R-:W3:Y:S01]  /*8280*/  LDCU.64 UR6, c[0x4][0x78] ;  /* 0x01000f00ff0677ac */ /* 0x000ee20008000a00 */
[----:B------:R-:W4:Y:S01]  /*8290*/  LDC.64 R2, c[0x4][R3] ;  /* 0x0100000003027b82 */ /* 0x000f220000000a00 */
[----:B------:R-:W5:Y:S01]  /*82a0*/  LDCU.64 UR4, c[0x4][0x10] ;  /* 0x01000200ff0477ac */ /* 0x000f620008000a00 */
[----:B-1----:R-:W-:Y:S01]  /*82b0*/  MOV R5, UR9 ;  /* 0x0000000900057c02 */ /* 0x002fe20008000f00 */
[----:B------:R-:W-:Y:S01]  /*82c0*/  IMAD.U32 R4, RZ, RZ, UR8 ;  /* 0x00000008ff047e24 */ /* 0x000fe2000f8e00ff */
[----:B---3--:R-:W-:Y:S01]  /*82d0*/  MOV R7, UR7 ;  /* 0x0000000700077c02 */ /* 0x008fe20008000f00 */
[----:B------:R-:W-:Y:S01]  /*82e0*/  IMAD.U32 R6, RZ, RZ, UR6 ;  /* 0x00000006ff067e24 */ /* 0x000fe2000f8e00ff */
[----:B-----5:R-:W-:Y:S01]  /*82f0*/  MOV R11, UR5 ;  /* 0x00000005000b7c02 */ /* 0x020fe20008000f00 */
[----:B------:R-:W-:Y:S02]  /*8300*/  IMAD.U32 R10, RZ, RZ, UR4 ;  /* 0x00000004ff0a7e24 */ /* 0x000fe4000f8e00ff */
[----:B------:R-:W-:Y:S07]  /*8310*/  LEPC R20, `(.L_x_130) ;  /* 0x000000001014794e */ /* 0x000fee0000000000 */
[----:B--2-4-:R-:W-:Y:S05]  /*8320*/  CALL.ABS.NOINC R2 ;  /* 0x0000000002007343 */ /* 0x014fea0003c00000 */
.L_x_130:
[----:B------:R-:W-:Y:S05]  /*8330*/  WARPSYNC.ALL ;  /* 0x0000000000007948 */ /* 0x000fea0003800000 */
[----:B------:R-:W-:Y:S01]  /*8340*/  R2UR UR4, R25 ;  /* 0x00000000190472ca */ /* 0x000fe200000e0000 */
[----:B------:R-:W-:Y:S01]  /*8350*/  BSSY.RECONVERGENT B0, `(.L_x_131) ;  /* 0x0000041000007945 */ /* 0x000fe20003800200 */
[----:B------:R-:W-:Y:S02]  /*8360*/  ISETP.NE.AND P6, PT, R72, RZ, PT ;  /* 0x000000ff4800720c */ /* 0x000fe40003fc5270 */
[----:B------:R-:W-:Y:S02]  /*8370*/  R2UR UR5, R59 ;  /* 0x000000003b0572ca */ /* 0x000fe400000e0000 */
[----:B------:R-:W-:Y:S02]  /*8380*/  ISETP.NE.AND P0, PT, R70, RZ, PT ;  /* 0x000000ff4600720c */ /* 0x000fe40003f05270 */
[----:B------:R-:W-:Y:S05]  /*8390*/  MOV R20, UR46 ;  /* 0x0000002e00147c02 */ /* 0x000fea0008000f00 */
[----:B----4-:R-:W1:Y:S02]  /*83a0*/  LDTM.x16 R4, tmem[UR4+0x10] ;  /* 0x00001004000479ee */ /* 0x010e640008240000 */
[----:B------:R-:W-:Y:S01]  /*83b0*/  @P6 LEA R20, R20, UR43, 0x3 ;  /* 0x0000002b14146c11 */ /* 0x000fe2000f8e18ff */
[C---:B-1----:R-:W-:Y:S01]  /*83c0*/  FMUL R0, R24.reuse, R4 ;  /* 0x0000000418007220 */ /* 0x042fe20000400000 */
        /* <DEDUP_REMOVED lines=33> */
[----:B------:R-:W-:Y:S01]  /*85e0*/  FFMA R15, R27, R47, R19 ;  /* 0x0000002f1b0f7223 */ /* 0x000fe20000000013 */
[----:B------:R-:W-:Y:S02]  /*85f0*/  MOV R16, UR5 ;  /* 0x0000000500107c02 */ /* 0x000fe40008000f00 */
[----:B------:R-:W-:Y:S02]  /*8600*/  @P6 IADD3 R17, PT, PT, R20, 0x40, RZ ;  /* 0x0000004014116810 */ /* 0x000fe40007ffe0ff */
[----:B------:R1:W-:Y:S01]  /*8610*/  STS.128 [R63+0x2030], R12 ;  /* 0x0020300c3f007388 */ /* 0x0003e20000000c00 */
[----:B------:R-:W-:Y:S02]  /*8620*/  LEA R0, R74, UR43, 0x3 ;  /* 0x0000002b4a007c11 */ /* 0x000fe4000f8e18ff */
[----:B------:R-:W-:Y:S01]  /*8630*/  @P6 PRMT R16, R16, 0x654, R17 ;  /* 0x0000065410106816 */ /* 0x000fe20000000011 */
[----:B------:R-:W-:Y:S01]  /*8640*/  @!PT LDS RZ, [RZ] ;  /* 0x00000000fffff984 */ /* 0x000fe20000000800 */
[----:B------:R-:W-:Y:S01]  /*8650*/  @!PT LDS RZ, [RZ] ;  /* 0x00000000fffff984 */ /* 0x000fe20000000800 */
[----:B------:R-:W-:Y:S01]  /*8660*/  @!PT LDS RZ, [RZ] ;  /* 0x00000000fffff984 */ /* 0x000fe20000000800 */
[----:B------:R-:W-:Y:S01]  /*8670*/  @!PT LDS RZ, [RZ] ;  /* 0x00000000fffff984 */ /* 0x000fe20000000800 */
[----:B------:R3:W-:Y:S06]  /*8680*/  MEMBAR.ALL.CTA ;  /* 0x0000000000007992 */ /* 0x0007ec0000008000 */
[----:B---3--:R-:W3:Y:S01]  /*8690*/  FENCE.VIEW.ASYNC.S ;  /* 0x00000000000073c6 */ /* 0x008ee20000000000 */
[----:B------:R-:W-:Y:S01]  /*86a0*/  @P6 SHF.L.U32 R2, RZ, 0x1f, RZ ;  /* 0x0000001fff026819 */ /* 0x000fe200000006ff */
[----:B---3--:R-:W-:Y:S06]  /*86b0*/  BAR.SYNC.DEFER_BLOCKING 0x1, 0x80 ;  /* 0x0042000000007b1d */ /* 0x008fec0000010000 */
[----:B------:R-:W-:Y:S05]  /*86c0*/  @P0 BRA `(.L_x_132) ;  /* 0x0000000000240947 */ /* 0x000fea0003800000 */
[----:B------:R-:W-:Y:S02]  /*86d0*/  UIADD3 UR4, UP0, UPT, UR52, 0x680, URZ ;  /* 0x0000068034047890 */ /* 0x000fe4000ff1e0ff */
[----:B------:R-:W-:Y:S02]  /*86e0*/  UIADD3 UR9, UPT, UPT, UR49, 0x10, URZ ;  /* 0x0000001031097890 */ /* 0x000fe4000fffe0ff */
[----:B------:R-:W-:Y:S02]  /*86f0*/  UIADD3 UR8, UPT, UPT, UR43, 0x2200, URZ ;  /* 0x000022002b087890 */ /* 0x000fe4000fffe0ff */
[----:B------:R-:W-:Y:S01]  /*8700*/  UIADD3.X UR5, UPT, UPT, URZ, UR53, URZ, UP0, !UPT ;  /* 0x00000035ff057290 */ /* 0x000fe200087fe4ff */
[----:B------:R-:W-:Y:S01]  /*8710*/  UMOV UR10, UR50 ;  /* 0x00000032000a7c82 */ /* 0x000fe20008000000 */
[----:B------:R-:W-:Y:S07]  /*8720*/  UMOV UR11, UR60 ;  /* 0x0000003c000b7c82 */ /* 0x000fee0008000000 */
[----:B------:R3:W-:Y:S01]  /*8730*/  UTMASTG.3D [UR8], [UR4] ;  /* 0x00000008040073b5 */ /* 0x0007e20008010000 */
[----:B------:R0:W-:Y:S01]  /*8740*/  UTMACMDFLUSH ;  /* 0x00000000000079b7 */ /* 0x0001e20000000000 */
[----:B---3--:R-:W-:Y:S04]  /*8750*/  DEPBAR.LE SB0, 0x1 ;  /* 0x000080400000791a */ /* 0x008fe80000000000 */
.L_x_132:
[----:B------:R-:W-:Y:S05]  /*8760*/  BSYNC.RECONVERGENT B0 ;  /* 0x0000000000007941 */ /* 0x000fea0003800200 */
.L_x_131:
[----:B------:R-:W-:Y:S01]  /*8770*/  BAR.SYNC.DEFER_BLOCKING 0x1, 0x80 ;  /* 0x0042000000007b1d */ /* 0x000fe20000010000 */
[----:B------:R-:W-:Y:S04]  /*8780*/  UIADD3 UR4, UPT, UPT, UR46, 0x1, URZ ;  /* 0x000000012e047890 */ /* 0x000fe8000fffe0ff */
[----:B------:R-:W-:Y:S04]  /*8790*/  UISETP.NE.AND UP0, UPT, UR4, 0x4, UPT ;  /* 0x000000040400788c */ /* 0x000fe8000bf05270 */
[----:B------:R-:W-:Y:S01]  /*87a0*/  USEL UR45, UR4, URZ, UP0 ;  /* 0x000000ff042d7287 */ /* 0x000fe20008000000 */
[----:B------:R3:W-:Y:S01]  /*87b0*/  @P6 SYNCS.ARRIVE.TRANS64.RED.A1T0 RZ, [R16+URZ], RZ ;  /* 0x000000ff10ff69a7 */ /* 0x0007e200081004ff */
[----:B------:R-:W-:Y:S01]  /*87c0*/  BSSY B1, `(.L_x_133) ;  /* 0x0000017000017945 */ /* 0x000fe20003800000 */
[----:B------:R-:W4:Y:S02]  /*87d0*/  @P6 SYNCS.PHASECHK.TRANS64.TRYWAIT P0, [R0+URZ+0x20], R2 ;  /* 0x00002002000065a7 */ /* 0x000f2400080011ff */
[----:B----4-:R-:W-:Y:S01]  /*87e0*/  @P6 SEL R75, RZ, 0x1, !P0 ;  /* 0x00000001ff4b6807 */ /* 0x010fe20004000000 */
[----:B---3--:R-:W-:Y:S06]  /*87f0*/  @!P6 BRA `(.L_x_134) ;  /* 0x00000000004ce947 */ /* 0x008fec0003800000 */
        /* <DEDUP_REMOVED lines=9> */
[----:B------:R-:W-:Y:S04]  /*8890*/  SHF.L.U32 R6, RZ, 0x1f, RZ ;  /* 0x0000001fff067819 */ /* 0x000fe800000006ff */
[----:B------:R-:W1:Y:S02]  /*88a0*/  SYNCS.PHASECHK.TRANS64.TRYWAIT P0, [R0+URZ+0x20], R6 ;  /* 0x00002006000075a7 */ /* 0x000e6400080011ff */
[----:B-1----:R-:W-:Y:S05]  /*88b0*/  @!P0 BRA `(.L_x_137) ;  /* 0x0000003c00448947 */ /* 0x002fea0003800000 */
.L_x_136:
[----:B------:R-:W-:Y:S05]  /*88c0*/  BSYNC B0 ;  /* 0x0000000000007941 */ /* 0x000fea0003800000 */
.L_x_135:
[----:B------:R-:W-:Y:S02]  /*88d0*/  ISETP.NE.AND P0, PT, R76, RZ, PT ;  /* 0x000000ff4c00720c */ /* 0x000fe40003f05270 */
[----:B------:R-:W-:Y:S11]  /*88e0*/  IADD3 R74, PT, PT, R74, 0x1, RZ ;  /* 0x000000014a4a7810 */ /* 0x000ff60007ffe0ff */
[----:B------:R3:W4:Y:S04]  /*88f0*/  @P0 LDS.128 R32, [R5] ;  /* 0x0000000005200984 */ /* 0x0007280000000c00 */
[----:B------:R3:W1:Y:S04]  /*8900*/  @P0 LDS.128 R36, [R4+0x10] ;  /* 0x0000100004240984 */ /* 0x0006680000000c00 */
[----:B------:R3:W1:Y:S04]  /*8910*/  @P0 LDS.128 R40, [R3+0x20] ;  /* 0x0000200003280984 */ /* 0x0006680000000c00 */
[----:B------:R3:W1:Y:S02]  /*8920*/  @P0 LDS.128 R44, [R2+0x30] ;  /* 0x00003000022c0984 */ /* 0x0006640000000c00 */
.L_x_134:
[----:B------:R-:W-:Y:S05]  /*8930*/  BSYNC B1 ;  /* 0x0000000000017941 */ /* 0x000fea0003800000 */
.L_x_133:
[----:B-1----:R-:W-:Y:S05]  /*8940*/  VIADD R0, R25, 0x20 ;  /* 0x0000002019007836 */ /* 0x002fea0000000000 */
[----:B------:R-:W-:Y:S04]  /*8950*/  SHF.R.U32.HI R0, RZ, 0x15, R0 ;  /* 0x00000015ff007819 */ /* 0x000fe80000011600 */
[----:B------:R-:W-:Y:S11]  /*8960*/  LOP3.LUT P0, RZ, R0, 0x3, R56, 0x48, !PT ;  /* 0x0000000300ff7812 */ /* 0x000ff60007804838 */
[----:B------:R-:W-:Y:S02]  /*8970*/  @!UPT UIADD3 URZ, UPT, UPT, URZ, URZ, URZ ;  /* 0x000000fffffff290 */ /* 0x000fe4000fffe0ff */
[----:B------:R-:W-:Y:S05]  /*8980*/  @!P0 BRA `(.L_x_138) ;  /* 0x0000000000408947 */ /* 0x000fea0003800000 */
[----:B------:R-:W1:Y:S01]  /*8990*/  LDCU.64 UR8, c[0x4][0x70] ;  /* 0x01000e00ff0877ac */ /* 0x000e620008000a00 */
[----:B---3--:R-:W-:Y:S01]  /*89a0*/  MOV R3, 0x0 ;  /* 0x0000000000037802 */ /* 0x008fe20000000f00 */
[----:B------:R-:W-:Y:S02]  /*89b0*/  HFMA2 R12, -RZ, RZ, 0, 5.9604644775390625e-08 ;  /* 0x00000001ff0c7431 */ /* 0x000fe400000001ff */
[----:B------:R-:W-:Y:S02]  /*89c0*/  IMAD.MOV.U32 R8, RZ, RZ, 0x192 ;  /* 0x00000192ff087424 */ /* 0x000fe400078e00ff */
[----:B------:R-:W-:Y:S01]  /*89d0*/  IMAD.MOV.U32 R13, RZ, RZ, RZ ;  /* 0x000000ffff0d7224 */ /* 0x000fe200078e00ff */
[----:B------:R-:W3:Y:S01]  /*89e0*/  LDCU.64 UR6, c[0x4][0x78] ;  /* 0x01000f00ff0677ac */ /* 0x000ee20008000a00 */
[----:B------:R-:W2:Y:S01]  /*89f0*/  LDC.64 R2, c[0x4][R3] ;  /* 0x0100000003027b82 */ /* 0x000ea20000000a00 */
        /* <DEDUP_REMOVED lines=9> */
.L_x_138:
[----:B------:R-:W-:Y:S05]  /*8a90*/  WARPSYNC.ALL ;  /* 0x0000000000007948 */ /* 0x000fea0003800000 */
[----:B------:R-:W-:Y:S01]  /*8aa0*/  R2UR UR4, R25 ;  /* 0x00000000190472ca */ /* 0x000fe200000e0000 */
[----:B------:R-:W-:Y:S01]  /*8ab0*/  BSSY.RECONVERGENT B0, `(.L_x_139) ;  /* 0x0000041000007945 */ /* 0x000fe20003800200 */
[----:B------:R-:W-:Y:S02]  /*8ac0*/  ISETP.NE.AND P6, PT, R72, RZ, PT ;  /* 0x000000ff4800720c */ /* 0x000fe40003fc5270 */
[----:B------:R-:W-:Y:S02]  /*8ad0*/  R2UR UR5, R59 ;  /* 0x000000003b0572ca */ /* 0x000fe400000e0000 */
[----:B------:R-:W-:Y:S02]  /*8ae0*/  ISETP.NE.AND P0, PT, R70, RZ, PT ;  /* 0x000000ff4600720c */ /* 0x000fe40003f05270 */
[----:B------:R-:W-:Y:S05]  /*8af0*/  MOV R20, UR45 ;  /* 0x0000002d00147c02 */ /* 0x000fea0008000f00 */
[----:B---3--:R-:W1:Y:S02]  /*8b00*/  LDTM.x16 R4, tmem[UR4+0x20] ;  /* 0x00002004000479ee */ /* 0x008e640008240000 */
[----:B------:R-:W-:Y:S01]  /*8b10*/  @P6 LEA R20, R20, UR43, 0x3 ;  /* 0x0000002b14146c11 */ /* 0x000fe2000f8e18ff */
[C---:B-1----:R-:W-:Y:S01]  /*8b20*/  FMUL R0, R24.reuse, R4 ;  /* 0x0000000418007220 */ /* 0x042fe20000400000 */
[C---:B------:R-:W-:Y:S01]  /*8b30*/  FMUL R2, R24.reuse, R5 ;  /* 0x0000000518027220 */ /* 0x040fe20000400000 */
[C---:B------:R-:W-:Y:S01]  /*8b40*/  FMUL R3, R24.reuse, R6 ;  /* 0x0000000618037220 */ /* 0x040fe20000400000 */
[C---:B------:R-:W-:Y:S01]  /*8b50*/  FMUL R7, R24.reuse, R7 ;  /* 0x0000000718077220 */ /* 0x040fe20000400000 */
[C---:B----4-:R-:W-:Y:S01]  /*8b60*/  FFMA R28, R27.reuse, R32, R0 ;  /* 0x000000201b1c7223 */ /* 0x050fe20000000000 */
        /* <DEDUP_REMOVED lines=53> */
.L_x_140:
[----:B------:R-:W-:Y:S05]  /*8ec0*/  BSYNC.RECONVERGENT B0 ;  /* 0x0000000000007941 */ /* 0x000fea0003800200 */
.L_x_139:
[----:B------:R-:W-:Y:S01]  /*8ed0*/  BAR.SYNC.DEFER_BLOCKING 0x1, 0x80 ;  /* 0x0042000000007b1d */ /* 0x000fe20000010000 */
[----:B------:R-:W-:Y:S01]  /*8ee0*/  UIADD3 UR4, UPT, UPT, UR45, 0x1, URZ ;  /* 0x000000012d047890 */ /* 0x000fe2000fffe0ff */
[----:B------:R-:W-:Y:S03]  /*8ef0*/  HFMA2 R77, -RZ, RZ, 0, 0 ;  /* 0x00000000ff4d7431 */ /* 0x000fe600000001ff */
        /* <DEDUP_REMOVED lines=19> */
.L_x_144:
[----:B------:R-:W-:Y:S05]  /*9030*/  BSYNC B0 ;  /* 0x0000000000007941 */ /* 0x000fea0003800000 */
.L_x_143:
[----:B------:R-:W-:Y:S01]  /*9040*/  ISETP.NE.AND P0, PT, R76, RZ, PT ;  /* 0x000000ff4c00720c */ /* 0x000fe20003f05270 */
[----:B------:R-:W-:Y:S11]  /*9050*/  VIADD R74, R74, 0x1 ;  /* 0x000000014a4a7836 */ /* 0x000ff60000000000 */
[----:B------:R-:W-:Y:S01]  /*9060*/  @!UPT UIADD3 URZ, UPT, UPT, URZ, URZ, URZ ;  /* 0x000000fffffff290 */ /* 0x000fe2000fffe0ff */
[----:B------:R3:W4:Y:S04]  /*9070*/  @P0 LDS.128 R32, [R5] ;  /* 0x0000000005200984 */ /* 0x0007280000000c00 */
[----:B------:R3:W1:Y:S04]  /*9080*/  @P0 LDS.128 R36, [R4+0x10] ;  /* 0x0000100004240984 */ /* 0x0006680000000c00 */
[----:B------:R3:W1:Y:S04]  /*9090*/  @P0 LDS.128 R40, [R3+0x20] ;  /* 0x0000200003280984 */ /* 0x0006680000000c00 */
[----:B------:R3:W1:Y:S01]  /*90a0*/  @P0 LDS.128 R44, [R2+0x30] ;  /* 0x00003000022c0984 */ /* 0x0006620000000c00 */
[C---:B------:R-:W-:Y:S04]  /*90b0*/  ISETP.NE.AND P0, PT, R74.reuse, 0x4, PT ;  /* 0x000000044a00780c */ /* 0x040fe80003f05270 */
[----:B------:R-:W-:Y:S02]  /*90c0*/  SEL R74, R74, RZ, P0 ;  /* 0x000000ff4a4a7207 */ /* 0x000fe40000000000 */
[----:B------:R-:W-:Y:S02]  /*90d0*/  SEL R77, RZ, 0x1, P0 ;  /* 0x00000001ff4d7807 */ /* 0x000fe40000000000 */
.L_x_142:
[----:B------:R-:W-:Y:S05]  /*90e0*/  BSYNC B1 ;  /* 0x0000000000017941 */ /* 0x000fea0003800000 */
.L_x_141:
        /* <DEDUP_REMOVED lines=21> */
.L_x_146:
        /* <DEDUP_REMOVED lines=55> */
[----:B------:R-:W-:Y:S01]  /*95b0*/  @P6 SHF.L.U32 R2, R77, 0x1f, RZ ;  /* 0x0000001f4d026819 */ /* 0x000fe200000006ff */
        /* <DEDUP_REMOVED lines=11> */
.L_x_148:
[----:B------:R-:W-:Y:S05]  /*9670*/  BSYNC.RECONVERGENT B0 ;  /* 0x0000000000007941 */ /* 0x000fea0003800200 */
.L_x_147:
        /* <DEDUP_REMOVED lines=18> */
[----:B------:R-:W-:Y:S04]  /*97a0*/  SHF.L.U32 R6, R77, 0x1f, RZ ;  /* 0x0000001f4d067819 */ /* 0x000fe800000006ff */
[----:B------:R-:W1:Y:S02]  /*97b0*/  SYNCS.PHASECHK.TRANS64.TRYWAIT P0, [R0+URZ+0x20], R6 ;  /* 0x00002006000075a7 */ /* 0x000e6400080011ff */
[----:B-1----:R-:W-:Y:S05]  /*97c0*/  @!P0 BRA `(.L_x_153) ;  /* 0x0000002c00a88947 */ /* 0x002fea0003800000 */
.L_x_152:
[----:B------:R-:W-:Y:S05]  /*97d0*/  BSYNC B0 ;  /* 0x0000000000007941 */ /* 0x000fea0003800000 */
.L_x_151:
[----:B------:R-:W-:Y:S01]  /*97e0*/  ISETP.NE.AND P0, PT, R76, RZ, PT ;  /* 0x000000ff4c00720c */ /* 0x000fe20003f05270 */
[----:B------:R-:W-:Y:S11]  /*97f0*/  VIADD R74, R74, 0x1 ;  /* 0x000000014a4a7836 */ /* 0x000ff60000000000 */
[----:B------:R-:W-:Y:S01]  /*9800*/  @!UPT UIADD3 URZ, UPT, UPT, URZ, URZ, URZ ;  /* 0x000000fffffff290 */ /* 0x000fe2000fffe0ff */
[----:B------:R3:W4:Y:S04]  /*9810*/  @P0 LDS.128 R32, [R5] ;  /* 0x0000000005200984 */ /* 0x0007280000000c00 */
[----:B------:R3:W2:Y:S04]  /*9820*/  @P0 LDS.128 R36, [R4+0x10] ;  /* 0x0000100004240984 */ /* 0x0006a80000000c00 */
[----:B------:R3:W2:Y:S04]  /*9830*/  @P0 LDS.128 R40, [R3+0x20] ;  /* 0x0000200003280984 */ /* 0x0006a80000000c00 */
[----:B------:R3:W2:Y:S01]  /*9840*/  @P0 LDS.128 R44, [R2+0x30] ;  /* 0x00003000022c0984 */ /* 0x0006a20000000c00 */
[C---:B------:R-:W-:Y:S04]  /*9850*/  ISETP.NE.AND P0, PT, R74.reuse, 0x4, PT ;  /* 0x000000044a00780c */ /* 0x040fe80003f05270 */
[----:B-1----:R-:W-:Y:S02]  /*9860*/  SEL R0, RZ, 0x1, P0 ;  /* 0x00000001ff007807 */ /* 0x002fe40000000000 */
[----:B------:R-:W-:Y:S02]  /*9870*/  SEL R74, R74, RZ, P0 ;  /* 0x000000ff4a4a7207 */ /* 0x000fe40000000000 */
[----:B------:R-:W-:Y:S02]  /*9880*/  LOP3.LUT R77, R77, R0, RZ, 0x3c, !PT ;  /* 0x000000004d4d7212 */ /* 0x000fe400078e3cff */
.L_x_150:
[----:B------:R-:W-:Y:S05]  /*9890*/  BSYNC B1 ;  /* 0x0000000000017941 */ /* 0x000fea0003800000 */
.L_x_149:
[----:B------:R-:W-:Y:S05]  /*98a0*/  VIADD R0, R25, 0x40 ;  /* 0x0000004019007836 */ /* 0x000fea0000000000 */
[----:B------:R-:W-:Y:S04]  /*98b0*/  SHF.R.U32.HI R0, RZ, 0x15, R0 ;  /* 0x00000015ff007819 */ /* 0x000fe80000011600 */
[----:B------:R-:W-:Y:S11]  /*98c0*/  LOP3.LUT P0, RZ, R0, 0x3, R56, 0x48, !PT ;  /* 0x0000000300ff7812 */ /* 0x000ff60007804838 */
[----:B------:R-:W-:Y:S02]  /*98d0*/  @!UPT UIADD3 URZ, UPT, UPT, URZ, URZ, URZ ;  /* 0x000000fffffff290 */ /* 0x000fe4000fffe0ff */
[----:B------:R-:W-:Y:S05]  /*98e0*/  @!P0 BRA `(.L_x_154) ;  /* 0x0000000000408947 */ /* 0x000fea0003800000 */
[----:B------:R-:W5:Y:S01]  /*98f0*/  LDCU.64 UR8, c[0x4][0x70] ;  /* 0x01000e00ff0877ac */ /* 0x000f620008000a00 */
[----:B---3--:R-:W-:Y:S01]  /*9900*/  MOV R3, 0x0 ;  /* 0x0000000000037802 */ /* 0x008fe20000000f00 */
[----:B-1----:R-:W-:Y:S02]  /*9910*/  HFMA2 R12, -RZ, RZ, 0, 5.9604644775390625e-08 ;  /* 0x00000001ff0c7431 */ /* 0x002fe400000001ff */
[----:B------:R-:W-:Y:S02]  /*9920*/  IMAD.MOV.U32 R8, RZ, RZ, 0x192 ;  /* 0x00000192ff087424 */ /* 0x000fe400078e00ff */
[----:B------:R-:W-:Y:S01]  /*9930*/  IMAD.MOV.U32 R13, RZ, RZ, RZ ;  /* 0x000000ffff0d7224 */ /* 0x000fe200078e00ff */
[----:B------:R-:W1:Y:S01]  /*9940*/  LDCU.64 UR6, c[0x4][0x78] ;  /* 0x01000f00ff0677ac */ /* 0x000e620008000a00 */
[----:B------:R-:W3:Y:S01]  /*9950*/  LDC.64 R2, c[0x4][R3] ;  /* 0x0100000003027b82 */ /* 0x000ee20000000a00 */
[----:B------:R-:W2:Y:S01]  /*9960*/  LDCU.64 UR4, c[0x4][0x10] ;  /* 0x01000200ff0477ac */ /* 0x000ea20008000a00 */
[----:B-----5:R-:W-:Y:S01]  /*9970*/  MOV R5, UR9 ;  /* 0x0000000900057c02 */ /* 0x020fe20008000f00 */
[----:B------:R-:W-:Y:S01]  /*9980*/  IMAD.U32 R4, RZ, RZ, UR8 ;  /* 0x00000008ff047e24 */ /* 0x000fe2000f8e00ff */
[----:B-1----:R-:W-:Y:S01]  /*9990*/  MOV R7, UR7 ;  /* 0x0000000700077c02 */ /* 0x002fe20008000f00 */
[----:B------:R-:W-:Y:S01]  /*99a0*/  IMAD.U32 R6, RZ, RZ, UR6 ;  /* 0x00000006ff067e24 */ /* 0x000fe2000f8e00ff */
[----:B--2---:R-:W-:Y:S01]  /*99b0*/  MOV R11, UR5 ;  /* 0x00000005000b7c02 */ /* 0x004fe20008000f00 */
[----:B------:R-:W-:Y:S02]  /*99c0*/  IMAD.U32 R10, RZ, RZ, UR4 ;  /* 0x00000004ff0a7e24 */ /* 0x000fe4000f8e00ff */
[----:B------:R-:W-:Y:S07]  /*99d0*/  LEPC R20, `(.L_x_154) ;  /* 0x000000001014794e */ /* 0x000fee0000000000 */
[----:B---34-:R-:W-:Y:S05]  /*99e0*/  CALL.ABS.NOINC R2 ;  /* 0x0000000002007343 */ /* 0x018fea0003c00000 */
.L_x_154:
[----:B------:R-:W-:Y:S05]  /*99f0*/  WARPSYNC.ALL ;  /* 0x0000000000007948 */ /* 0x000fea0003800000 */
[----:B------:R-:W-:Y:S01]  /*9a00*/  R2UR UR4, R25 ;  /* 0x00000000190472ca */ /* 0x000fe200000e0000 */
[----:B------:R-:W-:Y:S01]  /*9a10*/  BSSY.RECONVERGENT B0, `(.L_x_155) ;  /* 0x0000044000007945 */ /* 0x000fe20003800200 */
[----:B------:R-:W-:Y:S02]  /*9a20*/  ISETP.NE.AND P6, PT, R72, RZ, PT ;  /* 0x000000ff4800720c */ /* 0x000fe40003fc5270 */
[----:B------:R-:W-:Y:S02]  /*9a30*/  R2UR UR5, R59 ;  /* 0x000000003b0572ca */ /* 0x000fe400000e0000 */
[----:B------:R-:W-:Y:S02]  /*9a40*/  ISETP.NE.AND P0, PT, R70, RZ, PT ;  /* 0x000000ff4600720c */ /* 0x000fe40003f05270 */
[----:B------:R-:W-:Y:S05]  /*9a50*/  MOV R20, UR46 ;  /* 0x0000002e00147c02 */ /* 0x000fea0008000f00 */
[----:B-1-3--:R-:W1:Y:S02]  /*9a60*/  LDTM.x16 R4, tmem[UR4+0x40] ;  /* 0x00004004000479ee */ /* 0x00ae640008240000 */
        /* <DEDUP_REMOVED lines=13> */
[C---:B--2---:R-:W-:Y:S01]  /*9b40*/  FFMA R4, R27.reuse, R36, R4 ;  /* 0x000000241b047223 */ /* 0x044fe20000000004 */
        /* <DEDUP_REMOVED lines=32> */
[----:B--2---:R-:W2:Y:S01]  /*9d50*/  FENCE.VIEW.ASYNC.S ;  /* 0x00000000000073c6 */ /* 0x004ea20000000000 */
[----:B------:R-:W-:Y:S01]  /*9d60*/  @P6 SHF.L.U32 R2, R77, 0x1f, RZ ;  /* 0x0000001f4d026819 */ /* 0x000fe200000006ff */
[----:B--2---:R-:W-:Y:S06]  /*9d70*/  BAR.SYNC.DEFER_BLOCKING 0x1, 0x80 ;  /* 0x0042000000007b1d */ /* 0x004fec0000010000 */
[----:B------:R-:W-:Y:S05]  /*9d80*/  @P0 BRA `(.L_x_156) ;  /* 0x0000000000300947 */ /* 0x000fea0003800000 */
[----:B------:R-:W-:Y:S02]  /*9d90*/  UIADD3 UR4, UPT, UPT, UR43, 0x200, URZ ;  /* 0x000002002b047890 */ /* 0x000fe4000fffe0ff */
[----:B------:R-:W-:Y:S01]  /*9da0*/  UIADD3 UR9, UPT, UPT, UR49, 0x40, URZ ;  /* 0x0000004031097890 */ /* 0x000fe2000fffe0ff */
[----:B------:R-:W-:Y:S01]  /*9db0*/  UMOV UR10, UR50 ;  /* 0x00000032000a7c82 */ /* 0x000fe20008000000 */
[----:B------:R-:W-:Y:S02]  /*9dc0*/  UMOV UR11, UR60 ;  /* 0x0000003c000b7c82 */ /* 0x000fe40008000000 */
[----:B------:R-:W-:Y:S01]  /*9dd0*/  MOV R60, UR4 ;  /* 0x00000004003c7c02 */ /* 0x000fe20008000f00 */
[----:B------:R-:W-:Y:S03]  /*9de0*/  UIADD3 UR4, UP0, UPT, UR52, 0x680, URZ ;  /* 0x0000068034047890 */ /* 0x000fe6000ff1e0ff */
[----:B------:R-:W-:Y:S01]  /*9df0*/  R2UR UR8, R60 ;  /* 0x000000003c0872ca */ /* 0x000fe200000e0000 */
[----:B------:R-:W-:Y:S11]  /*9e00*/  UIADD3.X UR5, UPT, UPT, URZ, UR53, URZ, UP0, !UPT ;  /* 0x00000035ff057290 */ /* 0x000ff600087fe4ff */
[----:B------:R-:W-:Y:S01]  /*9e10*/  @!UPT UIADD3 URZ, UPT, UPT, URZ, URZ, URZ ;  /* 0x000000fffffff290 */ /* 0x000fe2000fffe0ff */
[----:B------:R2:W-:Y:S01]  /*9e20*/  UTMASTG.3D [UR8], [UR4] ;  /* 0x00000008040073b5 */ /* 0x0005e20008010000 */
[----:B------:R0:W-:Y:S01]  /*9e30*/  UTMACMDFLUSH ;  /* 0x00000000000079b7 */ /* 0x0001e20000000000 */
[----:B--2---:R-:W-:Y:S04]  /*9e40*/  DEPBAR.LE SB0, 0x1 ;  /* 0x000080400000791a */ /* 0x004fe80000000000 */
.L_x_156:
[----:B------:R-:W-:Y:S05]  /*9e50*/  BSYNC.RECONVERGENT B0 ;  /* 0x0000000000007941 */ /* 0x000fea0003800200 */
.L_x_155:
[----:B------:R-:W-:Y:S01]  /*9e60*/  BAR.SYNC.DEFER_BLOCKING 0x1, 0x80 ;  /* 0x0042000000007b1d */ /* 0x000fe20000010000 */
[----:B------:R-:W-:Y:S04]  /*9e70*/  UIADD3 UR4, UPT, UPT, UR46, 0x1, URZ ;  /* 0x000000012e047890 */ /* 0x000fe8000fffe0ff */
[----:B------:R-:W-:Y:S04]  /*9e80*/  UISETP.NE.AND UP0, UPT, UR4, 0x4, UPT ;  /* 0x000000040400788c */ /* 0x000fe8000bf05270 */
[----:B------:R-:W-:Y:S01]  /*9e90*/  USEL UR45, UR4, URZ, UP0 ;  /* 0x000000ff042d7287 */ /* 0x000fe20008000000 */
[----:B------:R2:W-:Y:S01]  /*9ea0*/  @P6 SYNCS.ARRIVE.TRANS64.RED.A1T0 RZ, [R16+URZ], RZ ;  /* 0x000000ff10ff69a7 */ /* 0x0005e200081004ff */
[----:B------:R-:W-:Y:S01]  /*9eb0*/  BSSY B1, `(.L_x_157) ;  /* 0x000001c000017945 */ /* 0x000fe20003800000 */
[----:B------:R-:W3:Y:S02]  /*9ec0*/  @P6 SYNCS.PHASECHK.TRANS64.TRYWAIT P0, [R0+URZ+0x20], R2 ;  /* 0x00002002000065a7 */ /* 0x000ee400080011ff */
[----:B---3--:R-:W-:Y:S01]  /*9ed0*/  @P6 SEL R75, RZ, 0x1, !P0 ;  /* 0x00000001ff4b6807 */ /* 0x008fe20004000000 */
[----:B--2---:R-:W-:Y:S06]  /*9ee0*/  @!P6 BRA `(.L_x_158) ;  /* 0x000000000060e947 */ /* 0x004fec0003800000 */
        /* <DEDUP_REMOVED lines=12> */
.L_x_160:
[----:B------:R-:W-:Y:S05]  /*9fb0*/  BSYNC B0 ;  /* 0x0000000000007941 */ /* 0x000fea0003800000 */
.L_x_159:
[----:B------:R-:W-:Y:S01]  /*9fc0*/  ISETP.NE.AND P0, PT, R76, RZ, PT ;  /* 0x000000ff4c00720c */ /* 0x000fe20003f05270 */
[----:B------:R-:W-:Y:S11]  /*9fd0*/  VIADD R74, R74, 0x1 ;  /* 0x000000014a4a7836 */ /* 0x000ff60000000000 */
[----:B------:R-:W-:Y:S01]  /*9fe0*/  @!UPT UIADD3 URZ, UPT, UPT, URZ, URZ, URZ ;  /* 0x000000fffffff290 */ /* 0x000fe2000fffe0ff */
[----:B------:R2:W3:Y:S04]  /*9ff0*/  @P0 LDS.128 R32, [R5] ;  /* 0x0000000005200984 */ /* 0x0004e80000000c00 */
[----:B------:R2:W4:Y:S04]  /*a000*/  @P0 LDS.128 R36, [R4+0x10] ;  /* 0x0000100004240984 */ /* 0x0005280000000c00 */
[----:B------:R2:W2:Y:S04]  /*a010*/  @P0 LDS.128 R40, [R3+0x20] ;  /* 0x0000200003280984 */ /* 0x0004a80000000c00 */
[----:B------:R2:W2:Y:S01]  /*a020*/  @P0 LDS.128 R44, [R2+0x30] ;  /* 0x00003000022c0984 */ /* 0x0004a20000000c00 */
[C---:B------:R-:W-:Y:S04]  /*a030*/  ISETP.NE.AND P0, PT, R74.reuse, 0x4, PT ;  /* 0x000000044a00780c */ /* 0x040fe80003f05270 */
[----:B-1----:R-:W-:Y:S02]  /*a040*/  SEL R0, RZ, 0x1, P0 ;  /* 0x00000001ff007807 */ /* 0x002fe40000000000 */
[----:B------:R-:W-:Y:S02]  /*a050*/  SEL R74, R74, RZ, P0 ;  /* 0x000000ff4a4a7207 */ /* 0x000fe40000000000 */
[----:B------:R-:W-:Y:S02]  /*a060*/  LOP3.LUT R77, R77, R0, RZ, 0x3c, !PT ;  /* 0x000000004d4d7212 */ /* 0x000fe400078e3cff */
.L_x_158:
[----:B------:R-:W-:Y:S05]  /*a070*/  BSYNC B1 ;  /* 0x0000000000017941 */ /* 0x000fea0003800000 */
.L_x_157:
[----:B------:R-:W-:Y:S05]  /*a080*/  VIADD R0, R25, 0x50 ;  /* 0x0000005019007836 */ /* 0x000fea0000000000 */
[----:B------:R-:W-:Y:S04]  /*a090*/  SHF.R.U32.HI R0, RZ, 0x15, R0 ;  /* 0x00000015ff007819 */ /* 0x000fe80000011600 */
[----:B------:R-:W-:Y:S11]  /*a0a0*/  LOP3.LUT P0, RZ, R0, 0x3, R56, 0x48, !PT ;  /* 0x0000000300ff7812 */ /* 0x000ff60007804838 */
[----:B------:R-:W-:Y:S02]  /*a0b0*/  @!UPT UIADD3 URZ, UPT, UPT, URZ, URZ, URZ ;  /* 0x000000fffffff290 */ /* 0x000fe4000fffe0ff */
[----:B------:R-:W-:Y:S05]  /*a0c0*/  @!P0 BRA `(.L_x_162) ;  /* 0x0000000000408947 */ /* 0x000fea0003800000 */
[----:B------:R-:W5:Y:S01]  /*a0d0*/  LDCU.64 UR8, c[0x4][0x70] ;  /* 0x01000e00ff0877ac */ /* 0x000f620008000a00 */
[----:B--2---:R-:W-:Y:S01]  /*a0e0*/  MOV R3, 0x0 ;  /* 0x0000000000037802 */ /* 0x004fe20000000f00 */
[----:B-1----:R-:W-:Y:S02]  /*a0f0*/  HFMA2 R12, -RZ, RZ, 0, 5.9604644775390625e-08 ;  /* 0x00000001ff0c7431 */ /* 0x002fe400000001ff */
[----:B------:R-:W-:Y:S02]  /*a100*/  IMAD.MOV.U32 R8, RZ, RZ, 0x192 ;  /* 0x00000192ff087424 */ /* 0x000fe400078e00ff */
[----:B------:R-:W-:Y:S01]  /*a110*/  IMAD.MOV.U32 R13, RZ, RZ, RZ ;  /* 0x000000ffff0d7224 */ /* 0x000fe200078e00ff */
[----:B------:R-:W1:Y:S01]  /*a120*/  LDCU.64 UR6, c[0x4][0x78] ;  /* 0x01000f00ff0677ac */ /* 0x000e620008000a00 */
[----:B------:R-:W2:Y:S01]  /*a130*/  LDC.64 R2, c[0x4][R3] ;  /* 0x0100000003027b82 */ /* 0x000ea20000000a00 */
[----:B------:R-:W3:Y:S01]  /*a140*/  LDCU.64 UR4, c[0x4][0x10] ;  /* 0x01000200ff0477ac */ /* 0x000ee20008000a00 */
[----:B-----5:R-:W-:Y:S01]  /*a150*/  MOV R5, UR9 ;  /* 0x0000000900057c02 */ /* 0x020fe20008000f00 */
[----:B------:R-:W-:Y:S01]  /*a160*/  IMAD.U32 R4, RZ, RZ, UR8 ;  /* 0x00000008ff047e24 */ /* 0x000fe2000f8e00ff */
[----:B-1----:R-:W-:Y:S01]  /*a170*/  MOV R7, UR7 ;  /* 0x0000000700077c02 */ /* 0x002fe20008000f00 */
[----:B------:R-:W-:Y:S01]  /*a180*/  IMAD.U32 R6, RZ, RZ, UR6 ;  /* 0x00000006ff067e24 */ /* 0x000fe2000f8e00ff */
[----:B---3--:R-:W-:Y:S01]  /*a190*/  MOV R11, UR5 ;  /* 0x00000005000b7c02 */ /* 0x008fe20008000f00 */
[----:B------:R-:W-:Y:S02]  /*a1a0*/  IMAD.U32 R10, RZ, RZ, UR4 ;  /* 0x00000004ff0a7e24 */ /* 0x000fe4000f8e00ff */
[----:B------:R-:W-:Y:S07]  /*a1b0*/  LEPC R20, `(.L_x_162) ;  /* 0x000000001014794e */ /* 0x000fee0000000000 */
[----:B--2-4-:R-:W-:Y:S05]  /*a1c0*/  CALL.ABS.NOINC R2 ;  /* 0x0000000002007343 */ /* 0x014fea0003c00000 */
.L_x_162:
[----:B------:R-:W-:Y:S05]  /*a1d0*/  WARPSYNC.ALL ;  /* 0x0000000000007948 */ /* 0x000fea0003800000 */
[----:B------:R-:W-:Y:S01]  /*a1e0*/  R2UR UR4, R25 ;  /* 0x00000000190472ca */ /* 0x000fe200000e0000 */
[----:B------:R-:W-:Y:S01]  /*a1f0*/  BSSY.RECONVERGENT B0, `(.L_x_163) ;  /* 0x0000041000007945 */ /* 0x000fe20003800200 */
[----:B------:R-:W-:Y:S02]  /*a200*/  ISETP.NE.AND P6, PT, R72, RZ, PT ;  /* 0x000000ff4800720c */ /* 0x000fe40003fc5270 */
[----:B------:R-:W-:Y:S02]  /*a210*/  R2UR UR5, R59 ;  /* 0x000000003b0572ca */ /* 0x000fe400000e0000 */
[----:B------:R-:W-:Y:S02]  /*a220*/  ISETP.NE.AND P0, PT, R70, RZ, PT ;  /* 0x000000ff4600720c */ /* 0x000fe40003f05270 */
[----:B------:R-:W-:Y:S05]  /*a230*/  MOV R20, UR45 ;  /* 0x0000002d00147c02 */ /* 0x000fea0008000f00 */
[----:B-12---:R-:W1:Y:S02]  /*a240*/  LDTM.x16 R4, tmem[UR4+0x50] ;  /* 0x00005004000479ee */ /* 0x006e640008240000 */
[----:B------:R-:W-:Y:S01]  /*a250*/  @P6 LEA R20, R20, UR43, 0x3 ;  /* 0x0000002b14146c11 */ /* 0x000fe2000f8e18ff */
[C---:B-1----:R-:W-:Y:S01]  /*a260*/  FMUL R0, R24.reuse, R4 ;  /* 0x0000000418007220 */ /* 0x042fe20000400000 */
[C---:B------:R-:W-:Y:S01]  /*a270*/  FMUL R2, R24.reuse, R5 ;  /* 0x0000000518027220 */ /* 0x040fe20000400000 */
[C---:B------:R-:W-:Y:S01]  /*a280*/  FMUL R3, R24.reuse, R6 ;  /* 0x0000000618037220 */ /* 0x040fe20000400000 */
[C---:B------:R-:W-:Y:S01]  /*a290*/  FMUL R7, R24.reuse, R7 ;  /* 0x0000000718077220 */ /* 0x040fe20000400000 */
[C---:B---3--:R-:W-:Y:S01]  /*a2a0*/  FFMA R28, R27.reuse, R32, R0 ;  /* 0x000000201b1c7223 */ /* 0x048fe20000000000 */
[C---:B------:R-:W-:Y:S01]  /*a2b0*/  FMUL R4, R24.reuse, R8 ;  /* 0x0000000818047220 */ /* 0x040fe20000400000 */
[C---:B------:R-:W-:Y:S01]  /*a2c0*/  FFMA R29, R27.reuse, R33, R2 ;  /* 0x000000211b1d7223 */ /* 0x040fe20000000002 */
[C---:B------:R-:W-:Y:S01]  /*a2d0*/  FMUL R5, R24.reuse, R9 ;  /* 0x0000000918057220 */ /* 0x040fe20000400000 */
[C---:B------:R-:W-:Y:S01]  /*a2e0*/  FFMA R30, R27.reuse, R34, R3 ;  /* 0x000000221b1e7223 */ /* 0x040fe20000000003 */
[C---:B------:R-:W-:Y:S01]  /*a2f0*/  FMUL R6, R24.reuse, R10 ;  /* 0x0000000a18067220 */ /* 0x040fe20000400000 */
[C---:B------:R-:W-:Y:S01]  /*a300*/  FFMA R31, R27.reuse, R35, R7 ;  /* 0x000000231b1f7223 */ /* 0x040fe20000000007 */
[C---:B------:R-:W-:Y:S01]  /*a310*/  FMUL R11, R24.reuse, R11 ;  /* 0x0000000b180b7220 */ /* 0x040fe20000400000 */
[C---:B----4-:R-:W-:Y:S01]  /*a320*/  FFMA R4, R27.reuse, R36, R4 ;  /* 0x000000241b047223 */ /* 0x050fe20000000004 */
        /* <DEDUP_REMOVED lines=44> */
[----:B--2---:R-:W-:Y:S04]  /*a5f0*/  DEPBAR.LE SB0, 0x1 ;  /* 0x000080400000791a */ /* 0x004fe80000000000 */
.L_x_164:
[----:B------:R-:W-:Y:S05]  /*a600*/  BSYNC.RECONVERGENT B0 ;  /* 0x0000000000007941 */ /* 0x000fea0003800200 */
.L_x_163:
        /* <DEDUP_REMOVED lines=21> */
.L_x_168:
[----:B------:R-:W-:Y:S05]  /*a760*/  BSYNC B0 ;  /* 0x0000000000007941 */ /* 0x000fea0003800000 */
.L_x_167:
        /* <DEDUP_REMOVED lines=11> */
.L_x_166:
[----:B------:R-:W-:Y:S05]  /*a820*/  BSYNC B1 ;  /* 0x0000000000017941 */ /* 0x000fea0003800000 */
.L_x_165:
        /* <DEDUP_REMOVED lines=21> */
.L_x_170:
        /* <DEDUP_REMOVED lines=67> */
.L_x_172:
[----:B------:R-:W-:Y:S05]  /*adb0*/  BSYNC.RECONVERGENT B0 ;  /* 0x0000000000007941 */ /* 0x000fea0003800200 */
.L_x_171:
        /* <DEDUP_REMOVED lines=21> */
.L_x_176:
[----:B------:R-:W-:Y:S05]  /*af10*/  BSYNC B0 ;  /* 0x0000000000007941 */ /* 0x000fea0003800000 */
.L_x_175:
[----:B------:R-:W-:Y:S11]  /*af20*/  ISETP.NE.AND P0, PT, R76, RZ, PT ;  /* 0x000000ff4c00720c */ /* 0x000ff60003f05270 */
[----:B------:R-:W-:Y:S02]  /*af30*/  @!UPT UIADD3 URZ, UPT, UPT, URZ, URZ, URZ ;  /* 0x000000fffffff290 */ /* 0x000fe4000fffe0ff */
[----:B------:R2:W3:Y:S04]  /*af40*/  @P0 LDS.128 R32, [R4] ;  /* 0x0000000004200984 */ /* 0x0004e80000000c00 */
[----:B------:R2:W4:Y:S04]  /*af50*/  @P0 LDS.128 R36, [R3+0x10] ;  /* 0x0000100003240984 */ /* 0x0005280000000c00 */
[----:B------:R2:W1:Y:S04]  /*af60*/  @P0 LDS.128 R40, [R2+0x20] ;  /* 0x0000200002280984 */ /* 0x0004680000000c00 */
[----:B------:R2:W1:Y:S02]  /*af70*/  @P0 LDS.128 R44, [R74+0x30] ;  /* 0x000030004a2c0984 */ /* 0x0004640000000c00 */
.L_x_174:
[----:B------:R-:W-:Y:S05]  /*af80*/  BSYNC B1 ;  /* 0x0000000000017941 */ /* 0x000fea0003800000 */
.L_x_173:
[----:B-1----:R-:W-:Y:S05]  /*af90*/  VIADD R0, R25, 0x70 ;  /* 0x0000007019007836 */ /* 0x002fea0000000000 */
[----:B------:R-:W-:Y:S04]  /*afa0*/  SHF.R.U32.HI R0, RZ, 0x15, R0 ;  /* 0x00000015ff007819 */ /* 0x000fe80000011600 */
[----:B------:R-:W-:Y:S11]  /*afb0*/  LOP3.LUT P0, RZ, R0, 0x3, R56, 0x48, !PT ;  /* 0x0000000300ff7812 */ /* 0x000ff60007804838 */
[----:B------:R-:W-:Y:S02]  /*afc0*/  @!UPT UIADD3 URZ, UPT, UPT, URZ, URZ, URZ ;  /* 0x000000fffffff290 */ /* 0x000fe4000fffe0ff */
[----:B------:R-:W-:Y:S05]  /*afd0*/  @!P0 BRA `(.L_x_178) ;  /* 0x0000000000408947 */ /* 0x000fea0003800000 */
[----:B------:R-:W1:Y:S01]  /*afe0*/  LDCU.64 UR8, c[0x4][0x70] ;  /* 0x01000e00ff0877ac */ /* 0x000e620008000a00 */
[----:B--2---:R-:W-:Y:S01]  /*aff0*/  MOV R3, 0x0 ;  /* 0x0000000000037802 */ /* 0x004fe20000000f00 */
[----:B------:R-:W-:Y:S02]  /*b000*/  HFMA2 R12, -RZ, RZ, 0, 5.9604644775390625e-08 ;  /* 0x00000001ff0c7431 */ /* 0x000fe400000001ff */
[----:B------:R-:W-:Y:S02]  /*b010*/  IMAD.MOV.U32 R8, RZ, RZ, 0x192 ;  /* 0x00000192ff087424 */ /* 0x000fe400078e00ff */
[----:B------:R-:W-:Y:S01]  /*b020*/  IMAD.MOV.U32 R13, RZ, RZ, RZ ;  /* 0x000000ffff0d7224 */ /* 0x000fe200078e00ff */
[----:B------:R-:W2:Y:S01]  /*b030*/  LDCU.64 UR6, c[0x4][0x78] ;  /* 0x01000f00ff0677ac */ /* 0x000ea20008000a00 */
[----:B------:R-:W3:Y:S01]  /*b040*/  LDC.64 R2, c[0x4][R3] ;  /* 0x0100000003027b82 */ /* 0x000ee20000000a00 */
[----:B------:R-:W5:Y:S01]  /*b050*/  LDCU.64 UR4, c[0x4][0x10] ;  /* 0x01000200ff0477ac */ /* 0x000f620008000a00 */
[----:B-1----:R-:W-:Y:S01]  /*b060*/  MOV R5, UR9 ;  /* 0x0000000900057c02 */ /* 0x002fe20008000f00 */
[----:B------:R-:W-:Y:S01]  /*b070*/  IMAD.U32 R4, RZ, RZ, UR8 ;  /* 0x00000008ff047e24 */ /* 0x000fe2000f8e00ff */
[----:B--2---:R-:W-:Y:S01]  /*b080*/  MOV R7, UR7 ;  /* 0x0000000700077c02 */ /* 0x004fe20008000f00 */
[----:B------:R-:W-:Y:S01]  /*b090*/  IMAD.U32 R6, RZ, RZ, UR6 ;  /* 0x00000006ff067e24 */ /* 0x000fe2000f8e00ff */
[----:B-----5:R-:W-:Y:S01]  /*b0a0*/  MOV R11, UR5 ;  /* 0x00000005000b7c02 */ /* 0x020fe20008000f00 */
[----:B------:R-:W-:Y:S02]  /*b0b0*/  IMAD.U32 R10, RZ, RZ, UR4 ;  /* 0x00000004ff0a7e24 */ /* 0x000fe4000f8e00ff */
[----:B------:R-:W-:Y:S07]  /*b0c0*/  LEPC R20, `(.L_x_178) ;  /* 0x000000001014794e */ /* 0x000fee0000000000 */
[----:B---34-:R-:W-:Y:S05]  /*b0d0*/  CALL.ABS.NOINC R2 ;  /* 0x0000000002007343 */ /* 0x018fea0003c00000 */
.L_x_178:
[----:B------:R-:W-:Y:S01]  /*b0e0*/  ISETP.NE.AND P0, PT, R70, RZ, PT ;  /* 0x000000ff4600720c */ /* 0x000fe20003f05270 */
[----:B------:R-:W-:Y:S05]  /*b0f0*/  WARPSYNC.ALL ;  /* 0x0000000000007948 */ /* 0x000fea0003800000 */
[----:B------:R-:W-:Y:S01]  /*b100*/  R2UR UR4, R25 ;  /* 0x00000000190472ca */ /* 0x000fe200000e0000 */
[----:B------:R-:W-:Y:S01]  /*b110*/  BSSY.RECONVERGENT B0, `(.L_x_179) ;  /* 0x000003b000007945 */ /* 0x000fe20003800200 */
[----:B------:R-:W-:Y:S04]  /*b120*/  IADD3 R73, PT, PT, R73, 0xb0, RZ ;  /* 0x000000b049497810 */ /* 0x000fe80007ffe0ff */
[----:B------:R-:W-:Y:S07]  /*b130*/  LOP3.LUT R73, R73, 0xfefffff8, RZ, 0xc0, !PT ;  /* 0xfefffff849497812 */ /* 0x000fee00078ec0ff */
[----:B--2---:R-:W1:Y:S01]  /*b140*/  LDTM.x16 R4, tmem[UR4+0x70] ;  /* 0x00007004000479ee */ /* 0x004e620008240000 */
[----:B------:R-:W-:Y:S01]  /*b150*/  NOP ;  /* 0x0000000000007918 */ /* 0x000fe20000000000 */
[----:B-1----:R1:W-:Y:S01]  /*b160*/  SYNCS.ARRIVE.TRANS64.RED.A1T0 RZ, [R73+URZ], RZ ;  /* 0x000000ff49ff79a7 */ /* 0x0023e200081004ff */
[C---:B------:R-:W-:Y:S01]  /*b170*/  FMUL R0, R24.reuse, R4 ;  /* 0x0000000418007220 */ /* 0x040fe20000400000 */
        /* <DEDUP_REMOVED lines=40> */
[----:B--2---:R-:W2:Y:S02]  /*b400*/  FENCE.VIEW.ASYNC.S ;  /* 0x00000000000073c6 */ /* 0x004ea40000000000 */
        /* <DEDUP_REMOVED lines=11> */
.L_x_180:
[----:B------:R-:W-:Y:S05]  /*b4c0*/  BSYNC.RECONVERGENT B0 ;  /* 0x0000000000007941 */ /* 0x000fea0003800200 */
.L_x_179:
[----:B------:R-:W-:Y:S01]  /*b4d0*/  BAR.SYNC.DEFER_BLOCKING 0x1, 0x80 ;  /* 0x0042000000007b1d */ /* 0x000fe20000010000 */
[----:B------:R-:W-:Y:S01]  /*b4e0*/  UISETP.NE.AND UP0, UPT, UR47, -0x8, UPT ;  /* 0xfffffff82f00788c */ /* 0x000fe2000bf05270 */
[----:B------:R-:W-:Y:S08]  /*b4f0*/  IADD3 R22, PT, PT, R22, 0x1, RZ ;  /* 0x0000000116167810 */ /* 0x000ff00007ffe0ff */
[----:B------:R-:W-:Y:S05]  /*b500*/  BRA.U !UP0, `(.L_x_181) ;  /* 0x00000001082c7547 */ /* 0x000fea000b800000 */
[----:B------:R-:W-:Y:S01]  /*b510*/  ISETP.NE.AND P0, PT, R72, RZ, PT ;  /* 0x000000ff4800720c */ /* 0x000fe20003f05270 */
[----:B------:R-:W-:Y:S01]  /*b520*/  IMAD.U32 R2, RZ, RZ, UR46 ;  /* 0x0000002eff027e24 */ /* 0x000fe2000f8e00ff */
[----:B------:R-:W-:Y:S11]  /*b530*/  R2UR UR4, R59 ;  /* 0x000000003b0472ca */ /* 0x000ff600000e0000 */
[----:B------:R-:W-:Y:S02]  /*b540*/  @P0 LEA R2, R2, UR43, 0x3 ;  /* 0x0000002b02020c11 */ /* 0x000fe4000f8e18ff */
[----:B------:R-:W-:Y:S01]  /*b550*/  IMAD.U32 R0, RZ, RZ, UR4 ;  /* 0x00000004ff007e24 */ /* 0x000fe2000f8e00ff */
[----:B------:R-:W-:Y:S02]  /*b560*/  UIADD3 UR4, UPT, UPT, UR46, 0x1, URZ ;  /* 0x000000012e047890 */ /* 0x000fe4000fffe0ff */
[----:B------:R-:W-:Y:S02]  /*b570*/  @P0 VIADD R2, R2, 0x40 ;  /* 0x0000004002020836 */ /* 0x000fe40000000000 */
[----:B------:R-:W-:Y:S03]  /*b580*/  UISETP.NE.AND UP0, UPT, UR4, 0x4, UPT ;  /* 0x000000040400788c */ /* 0x000fe6000bf05270 */
[----:B------:R-:W-:Y:S01]  /*b590*/  @P0 PRMT R0, R0, 0x654, R2 ;  /* 0x0000065400000816 */ /* 0x000fe20000000002 */
[----:B------:R-:W-:Y:S03]  /*b5a0*/  USEL UR46, UR4, URZ, UP0 ;  /* 0x000000ff042e7287 */ /* 0x000fe60008000000 */
[----:B------:R2:W-:Y:S09]  /*b5b0*/  @P0 SYNCS.ARRIVE.TRANS64.RED.A1T0 RZ, [R0+URZ], RZ ;  /* 0x000000ff00ff09a7 */ /* 0x0005f200081004ff */
.L_x_181:
[----:B------:R-:W-:Y:S01]  /*b5c0*/  R2UR UR6, R71 ;  /* 0x00000000470672ca */ /* 0x000fe200000e0000 */
[----:B------:R-:W-:Y:S01]  /*b5d0*/  UIADD3 UR47, UPT, UPT, UR47, 0x8, URZ ;  /* 0x000000082f2f7890 */ /* 0x000fe2000fffe0ff */
[----:B------:R-:W-:Y:S01]  /*b5e0*/  R2UR UR5, R57 ;  /* 0x00000000390572ca */ /* 0x000fe200000e0000 */
[----:B------:R-:W-:Y:S01]  /*b5f0*/  UMOV UR60, UR63 ;  /* 0x0000003f003c7c82 */ /* 0x000fe20008000000 */
[----:B------:R-:W-:Y:S02]  /*b600*/  R2UR UR4, R58 ;  /* 0x000000003a0472ca */ /* 0x000fe400000e0000 */
[----:B------:R-:W-:Y:S02]  /*b610*/  ISETP.NE.AND P0, PT, R62, 0x2, PT ;  /* 0x000000023e00780c */ /* 0x000fe40003f05270 */
[----:B------:R-:W-:Y:S02]  /*b620*/  ISETP.NE.AND P1, PT, R22, 0x4, PT ;  /* 0x000000041600780c */ /* 0x000fe40003f25270 */
[----:B------:R-:W-:Y:S02]  /*b630*/  SEL R2, RZ, 0x1, P0 ;  /* 0x00000001ff027807 */ /* 0x000fe40000000000 */
[----:B--2---:R-:W-:Y:S01]  /*b640*/  SEL R0, RZ, 0x1, P1 ;  /* 0x00000001ff007807 */ /* 0x004fe20000800000 */
[----:B------:R-:W-:Y:S01]  /*b650*/  UISETP.NE.AND UP0, UPT, UR6, URZ, UPT ;  /* 0x000000ff0600728c */ /* 0x000fe2000bf05270 */
[----:B------:R-:W-:Y:S01]  /*b660*/  LOP3.LUT R64, R64, R2, RZ, 0x3c, !PT ;  /* 0x0000000240407212 */ /* 0x000fe200078e3cff */
[----:B------:R-:W-:Y:S01]  /*b670*/  UIADD3 UR20, UPT, UPT, UR36, UR5, URZ ;  /* 0x0000000524147290 */ /* 0x000fe2000fffe0ff */
[----:B------:R-:W-:Y:S01]  /*b680*/  LOP3.LUT R65, R65, R0, RZ, 0x3c, !PT ;  /* 0x0000000041417212 */ /* 0x000fe200078e3cff */
[----:B------:R-:W-:Y:S01]  /*b690*/  UIADD3 UR16, UPT, UPT, UR37, UR4, URZ ;  /* 0x0000000425107290 */ /* 0x000fe2000fffe0ff */
[----:B------:R-:W-:Y:S02]  /*b6a0*/  SEL R62, R62, RZ, P0 ;  /* 0x000000ff3e3e7207 */ /* 0x000fe40000000000 */
[----:B------:R-:W-:Y:S02]  /*b6b0*/  SEL R22, R22, RZ, P1 ;  /* 0x000000ff16167207 */ /* 0x000fe40000800000 */
[----:B------:R-:W-:Y:S07]  /*b6c0*/  BRA.U UP0, `(.L_x_182) ;  /* 0xffffffb500387547 */ /* 0x000fee000b83ffff */
[----:B------:R-:W2:Y:S01]  /*b6d0*/  LDCU.64 UR4, c[0x0][0x888] ;  /* 0x00011100ff0477ac */ /* 0x000ea20008000a00 */
[----:B------:R-:W3:Y:S01]  /*b6e0*/  LDCU.64 UR6, c[0x0][0x890] ;  /* 0x00011200ff0677ac */ /* 0x000ee20008000a00 */
[----:B--2---:R-:W-:Y:S02]  /*b6f0*/  ISETP.NE.U32.AND P2, PT, RZ, UR4, PT ;  /* 0x00000004ff007c0c */ /* 0x004fe4000bf45070 */
[----:B---3--:R-:W-:Y:S02]  /*b700*/  ISETP.NE.U32.AND P1, PT, RZ, UR6, PT ;  /* 0x00000006ff007c0c */ /* 0x008fe4000bf25070 */
[----:B------:R-:W-:Y:S02]  /*b710*/  ISETP.NE.AND.EX P2, PT, RZ, UR5, PT, P2 ;  /* 0x00000005ff007c0c */ /* 0x000fe4000bf45320 */
[----:B------:R-:W-:-:S13]  /*b720*/  ISETP.NE.AND.EX P0, PT, RZ, UR7, PT, P1 ;  /* 0x00000007ff007c0c */ /* 0x000fda000bf05310 */
[----:B------:R-:W-:Y:S05]  /*b730*/  @P2 BRA P0, `(.L_x_183) ;  /* 0x00000000003c2947 */ /* 0x000fea0000000000 */
[----:B------:R-:W-:-:S13]  /*b740*/  ISETP.NE.AND.EX P1, PT, RZ, UR7, PT, P1 ;  /* 0x00000007ff007c0c */ /* 0x000fda000bf25310 */
[----:B------:R-:W-:Y:S05]  /*b750*/  @P1 BRA `(.L_x_184) ;  /* 0x00000000000c1947 */ /* 0x000fea0003800000 */
[----:B------:R-:W-:-:S13]  /*b760*/  FSETP.NEU.AND P0, PT, R27, RZ, PT ;  /* 0x000000ff1b00720b */ /* 0x000fda0003f0d000 */
[----:B------:R-:W-:Y:S05]  /*b770*/  @!P0 EXIT ;  /* 0x000000000000894d */ /* 0x000fea0003800000 */
[----:B------:R-:W-:Y:S05]  /*b780*/  BRA `(.L_x_183) ;  /* 0x0000000000287947 */ /* 0x000fea0003800000 */
.L_x_184:
[----:B------:R-:W-:Y:S01]  /*b790*/  ISETP.NE.AND P0, PT, R61, RZ, PT ;  /* 0x000000ff3d00720c */ /* 0x000fe20003f05270 */
[----:B------:R-:W-:-:S12]  /*b7a0*/  BSSY.RECONVERGENT B0, `(.L_x_183) ;  /* 0x0000008000007945 */ /* 0x000fd80003800200 */
[----:B------:R-:W-:Y:S05]  /*b7b0*/  @P0 BRA `(.L_x_185) ;  /* 0x0000000000100947 */ /* 0x000fea0003800000 */
[----:B------:R-:W-:-:S04]  /*b7c0*/  ISETP.NE.U32.AND P0, PT, RZ, UR4, PT ;  /* 0x00000004ff007c0c */ /* 0x000fc8000bf05070 */
[----:B------:R-:W-:-:S13]  /*b7d0*/  ISETP.NE.AND.EX P0, PT, RZ, UR5, PT, P0 ;  /* 0x00000005ff007c0c */ /* 0x000fda000bf05300 */
[----:B------:R-:W-:Y:S05]  /*b7e0*/  @!P0 EXIT ;  /* 0x000000000000894d */ /* 0x000fea0003800000 */
[----:B------:R-:W-:Y:S05]  /*b7f0*/  BRA `(.L_x_186) ;  /* 0x0000000000087947 */ /* 0x000fea0003800000 */
.L_x_185:
[----:B------:R-:W-:-:S13]  /*b800*/  FSETP.NEU.AND P0, PT, R27, RZ, PT ;  /* 0x000000ff1b00720b */ /* 0x000fda0003f0d000 */
[----:B------:R-:W-:Y:S05]  /*b810*/  @!P0 EXIT ;  /* 0x000000000000894d */ /* 0x000fea0003800000 */
.L_x_186:
[----:B------:R-:W-:Y:S05]  /*b820*/  BSYNC.RECONVERGENT B0 ;  /* 0x0000000000007941 */ /* 0x000fea0003800200 */
.L_x_183:
[----:B------:R-:W-:Y:S01]  /*b830*/  R2UR UR7, R59 ;  /* 0x000000003b0772ca */ /* 0x000fe200000e0000 */
[----:B------:R-:W-:Y:S01]  /*b840*/  ULEA UR6, UR46, UR43, 0x3 ;  /* 0x0000002b2e067291 */ /* 0x000fe2000f8e18ff */
[----:B------:R-:W-:-:S04]  /*b850*/  DEPBAR.LE SB0, 0x0 ;  /* 0x000080000000791a */ /* 0x000fc80000000000 */
[----:B------:R-:W-:-:S07]  /*b860*/  UIADD3 UR6, UPT, UPT, UR6, 0x40, URZ ;  /* 0x0000004006067890 */ /* 0x000fce000fffe0ff */
[----:B------:R-:W-:-:S09]  /*b870*/  UPRMT UR6, UR7, 0x654, UR6 ;  /* 0x0000065407067896 */ /* 0x000fd20008000006 */
[----:B------:R-:W-:Y:S01]  /*b880*/  SYNCS.ARRIVE.TRANS64.RED.A1T0 RZ, [UR6], RZ ;  /* 0x000000ffffff79a7 */ /* 0x000fe20008100406 */
[----:B------:R-:W-:Y:S05]  /*b890*/  EXIT ;  /* 0x000000000000794d */ /* 0x000fea0003800000 */
.L_x_24:
[----:B-1----:R1:W2:Y:S02]  /*b8a0*/  SYNCS.PHASECHK.TRANS64.TRYWAIT P0, [R0+URZ+0xe0], R2 ;  /* 0x0000e002000075a7 */ /* 0x0022a400080011ff */
[----:B--2---:R-:W-:Y:S05]  /*b8b0*/  @!P0 NANOSLEEP.SYNCS 0x989680 ;  /* 0x009896800000895d */ /* 0x004fea0003900000 */
[----:B------:R-:W2:Y:S02]  /*b8c0*/  @!P0 SYNCS.PHASECHK.TRANS64 P0, [R0+URZ+0xe0], R2 ;  /* 0x0000e002000085a7 */ /* 0x000ea400080010ff */
[----:B--2---:R-:W-:Y:S05]  /*b8d0*/  @!P0 BRA `(.L_x_24) ;  /* 0xfffffffc00f08947 */ /* 0x004fea000383ffff */
[----:B------:R-:W-:Y:S05]  /*b8e0*/  BRA `(.L_x_187) ;  /* 0xffffff6400347947 */ /* 0x000fea000383ffff */
.L_x_27:
[----:B-1----:R-:W-:-:S07]  /*b8f0*/  MOV R0, UR6 ;  /* 0x0000000600007c02 */ /* 0x002fce0008000f00 */
.L_x_188:
[----:B-1----:R1:W2:Y:S02]  /*b900*/  SYNCS.PHASECHK.TRANS64.TRYWAIT P0, [R0+URZ+0x10], R3 ;  /* 0x00001003000075a7 */ /* 0x0022a400080011ff */
[----:B--2---:R-:W-:Y:S05]  /*b910*/  @!P0 NANOSLEEP.SYNCS 0x989680 ;  /* 0x009896800000895d */ /* 0x004fea0003900000 */
[----:B------:R-:W2:Y:S02]  /*b920*/  @!P0 SYNCS.PHASECHK.TRANS64 P0, [R0+URZ+0x10], R3 ;  /* 0x00001003000085a7 */ /* 0x000ea400080010ff */
[----:B--2---:R-:W-:Y:S05]  /*b930*/  @!P0 BRA `(.L_x_188) ;  /* 0xfffffffc00f08947 */ /* 0x004fea000383ffff */
[----:B------:R-:W-:Y:S05]  /*b940*/  BRA `(.L_x_26) ;  /* 0xffffff6400907947 */ /* 0x000fea000383ffff */
.L_x_36:
[----:B-1----:R-:W-:-:S07]  /*b950*/  MOV R0, UR6 ;  /* 0x0000000600007c02 */ /* 0x002fce0008000f00 */
.L_x_189:
[----:B-1----:R1:W2:Y:S02]  /*b960*/  SYNCS.PHASECHK.TRANS64.TRYWAIT P0, [R0+URZ+0x10], R3 ;  /* 0x00001003000075a7 */ /* 0x0022a400080011ff */
[----:B--2---:R-:W-:Y:S05]  /*b970*/  @!P0 NANOSLEEP.SYNCS 0x989680 ;  /* 0x009896800000895d */ /* 0x004fea0003900000 */
[----:B------:R-:W2:Y:S02]  /*b980*/  @!P0 SYNCS.PHASECHK.TRANS64 P0, [R0+URZ+0x10], R3 ;  /* 0x00001003000085a7 */ /* 0x000ea400080010ff */
[----:B--2---:R-:W-:Y:S05]  /*b990*/  @!P0 BRA `(.L_x_189) ;  /* 0xfffffffc00f08947 */ /* 0x004fea000383ffff */
[----:B------:R-:W-:Y:S05]  /*b9a0*/  BRA `(.L_x_35) ;  /* 0xffffff6800f47947 */ /* 0x000fea000383ffff */
.L_x_43:
[----:B-1----:R1:W4:Y:S02]  /*b9b0*/  SYNCS.PHASECHK.TRANS64.TRYWAIT P0, [R3+URZ+0x70], R0 ;  /* 0x00007000030075a7 */ /* 0x00232400080011ff */
[----:B----4-:R-:W-:Y:S05]  /*b9c0*/  @!P0 NANOSLEEP.SYNCS 0x989680 ;  /* 0x009896800000895d */ /* 0x010fea0003900000 */
[----:B------:R-:W4:Y:S02]  /*b9d0*/  @!P0 SYNCS.PHASECHK.TRANS64 P0, [R3+URZ+0x70], R0 ;  /* 0x00007000030085a7 */ /* 0x000f2400080010ff */
[----:B----4-:R-:W-:Y:S05]  /*b9e0*/  @!P0 BRA `(.L_x_43) ;  /* 0xfffffffc00f08947 */ /* 0x010fea000383ffff */
[----:B------:R-:W-:Y:S05]  /*b9f0*/  BRA `(.L_x_190) ;  /* 0xffffff7000387947 */ /* 0x000fea000383ffff */
.L_x_47:
[----:B------:R-:W-:-:S07]  /*ba00*/  MOV R0, UR4 ;  /* 0x0000000400007c02 */ /* 0x000fce0008000f00 */
.L_x_191:
[----:B-1----:R1:W2:Y:S02]  /*ba10*/  SYNCS.PHASECHK.TRANS64.TRYWAIT P0, [R0+URZ], R2 ;  /* 0x00000002000075a7 */ /* 0x0022a400080011ff */
[----:B--2---:R-:W-:Y:S05]  /*ba20*/  @!P0 NANOSLEEP.SYNCS 0x989680 ;  /* 0x009896800000895d */ /* 0x004fea0003900000 */
[----:B------:R-:W2:Y:S02]  /*ba30*/  @!P0 SYNCS.PHASECHK.TRANS64 P0, [R0+URZ], R2 ;  /* 0x00000002000085a7 */ /* 0x000ea400080010ff */
[----:B--2---:R-:W-:Y:S05]  /*ba40*/  @!P0 BRA `(.L_x_191) ;  /* 0xfffffffc00f08947 */ /* 0x004fea000383ffff */
[----:B------:R-:W-:Y:S05]  /*ba50*/  BRA `(.L_x_192) ;  /* 0xffffff7400e47947 */ /* 0x000fea000383ffff */
.L_x_50:
[----:B-1----:R1:W2:Y:S02]  /*ba60*/  SYNCS.PHASECHK.TRANS64.TRYWAIT P0, [R0+URZ+0xd0], R8 ;  /* 0x0000d008000075a7 */ /* 0x0022a400080011ff */
[----:B--2---:R-:W-:Y:S05]  /*ba70*/  @!P0 NANOSLEEP.SYNCS 0x989680 ;  /* 0x009896800000895d */ /* 0x004fea0003900000 */
[----:B------:R-:W2:Y:S02]  /*ba80*/  @!P0 SYNCS.PHASECHK.TRANS64 P0, [R0+URZ+0xd0], R8 ;  /* 0x0000d008000085a7 */ /* 0x000ea400080010ff */
[----:B--2---:R-:W-:Y:S05]  /*ba90*/  @!P0 BRA `(.L_x_50) ;  /* 0xfffffffc00f08947 */ /* 0x004fea000383ffff */
[----:B------:R-:W-:Y:S05]  /*baa0*/  BRA `(.L_x_193) ;  /* 0xffffff78004c7947 */ /* 0x000fea000383ffff */
.L_x_51:
[----:B------:R-:W-:-:S07]  /*bab0*/  MOV R0, UR4 ;  /* 0x0000000400007c02 */ /* 0x000fce0008000f00 */
.L_x_194:
[----:B-1----:R1:W2:Y:S02]  /*bac0*/  SYNCS.PHASECHK.TRANS64.TRYWAIT P0, [R0+URZ+0x80], R9 ;  /* 0x00008009000075a7 */ /* 0x0022a400080011ff */
[----:B--2---:R-:W-:Y:S05]  /*bad0*/  @!P0 NANOSLEEP.SYNCS 0x989680 ;  /* 0x009896800000895d */ /* 0x004fea0003900000 */
[----:B------:R-:W2:Y:S02]  /*bae0*/  @!P0 SYNCS.PHASECHK.TRANS64 P0, [R0+URZ+0x80], R9 ;  /* 0x00008009000085a7 */ /* 0x000ea400080010ff */
[----:B--2---:R-:W-:Y:S05]  /*baf0*/  @!P0 BRA `(.L_x_194) ;  /* 0xfffffffc00f08947 */ /* 0x004fea000383ffff */
[----:B------:R-:W-:Y:S05]  /*bb00*/  BRA `(.L_x_195) ;  /* 0xffffff78005c7947 */ /* 0x000fea000383ffff */
.L_x_52:
[----:B-1----:R1:W2:Y:S02]  /*bb10*/  SYNCS.PHASECHK.TRANS64.TRYWAIT P1, [R0+URZ+0x70], R8 ;  /* 0x00007008000075a7 */ /* 0x0022a400080211ff */
[----:B--2---:R-:W-:Y:S05]  /*bb20*/  @!P1 NANOSLEEP.SYNCS 0x989680 ;  /* 0x009896800000995d */ /* 0x004fea0003900000 */
[----:B------:R-:W2:Y:S02]  /*bb30*/  @!P1 SYNCS.PHASECHK.TRANS64 P1, [R0+URZ+0x70], R8 ;  /* 0x00007008000095a7 */ /* 0x000ea400080210ff */
[----:B--2---:R-:W-:Y:S05]  /*bb40*/  @!P1 BRA `(.L_x_52) ;  /* 0xfffffffc00f09947 */ /* 0x004fea000383ffff */
[----:B------:R-:W-:Y:S05]  /*bb50*/  BRA `(.L_x_196) ;  /* 0xffffff78008c7947 */ /* 0x000fea000383ffff */
.L_x_55:
[----:B------:R-:W-:-:S07]  /*bb60*/  MOV R0, UR4 ;  /* 0x0000000400007c02 */ /* 0x000fce0008000f00 */
.L_x_197:
[----:B-1----:R1:W2:Y:S02]  /*bb70*/  SYNCS.PHASECHK.TRANS64.TRYWAIT P0, [R0+URZ+0x80], R2 ;  /* 0x00008002000075a7 */ /* 0x0022a400080011ff */
[----:B--2---:R-:W-:Y:S05]  /*bb80*/  @!P0 NANOSLEEP.SYNCS 0x989680 ;  /* 0x009896800000895d */ /* 0x004fea0003900000 */
[----:B------:R-:W2:Y:S02]  /*bb90*/  @!P0 SYNCS.PHASECHK.TRANS64 P0, [R0+URZ+0x80], R2 ;  /* 0x00008002000085a7 */ /* 0x000ea400080010ff */
[----:B--2---:R-:W-:Y:S05]  /*bba0*/  @!P0 BRA `(.L_x_197) ;  /* 0xfffffffc00f08947 */ /* 0x004fea000383ffff */
[----:B------:R-:W-:Y:S05]  /*bbb0*/  BRA `(.L_x_54) ;  /* 0xffffff7800e07947 */ /* 0x000fea000383ffff */
.L_x_64:
[----:B-1----:R-:W-:-:S04]  /*bbc0*/  MOV R7, UR5 ;  /* 0x0000000500077c02 */ /* 0x002fc80008000f00 */
[----:B------:R1:W2:Y:S03]  /*bbd0*/  SYNCS.PHASECHK.TRANS64.TRYWAIT P0, [R7+URZ+0x8], R8 ;  /* 0x00000808070075a7 */ /* 0x0002a600080011ff */
[----:B--2---:R-:W-:Y:S05]  /*bbe0*/  @!P0 NANOSLEEP.SYNCS 0x989680 ;  /* 0x009896800000895d */ /* 0x004fea0003900000 */
[----:B------:R-:W2:Y:S02]  /*bbf0*/  @!P0 SYNCS.PHASECHK.TRANS64 P0, [R7+URZ+0x8], R8 ;  /* 0x00000808070085a7 */ /* 0x000ea400080010ff */
[----:B--2---:R-:W-:Y:S05]  /*bc00*/  @!P0 BRA `(.L_x_64) ;  /* 0xfffffffc00ec8947 */ /* 0x004fea000383ffff */
[----:B------:R-:W-:Y:S05]  /*bc10*/  BRA `(.L_x_63) ;  /* 0xffffff7c00a07947 */ /* 0x000fea000383ffff */
.L_x_66:
[----:B------:R-:W-:Y:S01]  /*bc20*/  BSSY B0, `(.L_x_198) ;  /* 0x0000006000007945 */ /* 0x000fe20003800000 */
[----:B------:R-:W-:-:S07]  /*bc30*/  MOV R15, 0xffffffff ;  /* 0xffffffff000f7802 */ /* 0x000fce0000000f00 */
[----:B-1---5:R-:W-:Y:S05]  /*bc40*/  WARPSYNC.COLLECTIVE R15, `(.L_x_199) ;  /* 0x000000000f0c7348 */ /* 0x022fea0003c00000 */
[----:B------:R-:W-:Y:S02]  /*bc50*/  ELECT P6, UR79, PT ;  /* 0x00000000004f782f */ /* 0x000fe400038c0000 */
[----:B------:R-:W-:Y:S01]  /*bc60*/  MOV R14, UR79 ;  /* 0x0000004f000e7c02 */ /* 0x000fe20008000f00 */
[----:B-1---5:R-:W-:Y:S10]  /*bc70*/  ENDCOLLECTIVE ;  /* 0x000000000000791b */ /* 0x022ff40003800000 */
.L_x_199:
[----:B------:R-:W-:Y:S05]  /*bc80*/  BSYNC B0 ;  /* 0x0000000000007941 */ /* 0x000fea0003800000 */
.L_x_198:
[----:B------:R-:W-:Y:S01]  /*bc90*/  PLOP3.LUT P0, PT, P6, PT, PT, 0x80, 0x8 ;  /* 0x000000000008781c */ /* 0x000fe2000370f070 */
[----:B------:R-:W-:-:S12]  /*bca0*/  BRA `(.L_x_200) ;  /* 0xffffff7c00d07947 */ /* 0x000fd8000383ffff */
.L_x_68:
[----:B-1----:R-:W-:-:S04]  /*bcb0*/  MOV R5, UR5 ;  /* 0x0000000500057c02 */ /* 0x002fc80008000f00 */
[----:B------:R1:W2:Y:S03]  /*bcc0*/  SYNCS.PHASECHK.TRANS64.TRYWAIT P0, [R5+URZ+0x8], R6 ;  /* 0x00000806050075a7 */ /* 0x0002a600080011ff */
[----:B--2---:R-:W-:Y:S05]  /*bcd0*/  @!P0 NANOSLEEP.SYNCS 0x989680 ;  /* 0x009896800000895d */ /* 0x004fea0003900000 */
[----:B------:R-:W2:Y:S02]  /*bce0*/  @!P0 SYNCS.PHASECHK.TRANS64 P0, [R5+URZ+0x8], R6 ;  /* 0x00000806050085a7 */ /* 0x000ea400080010ff */
[----:B--2---:R-:W-:Y:S05]  /*bcf0*/  @!P0 BRA `(.L_x_68) ;  /* 0xfffffffc00ec8947 */ /* 0x004fea000383ffff */
[----:B------:R-:W-:Y:S05]  /*bd00*/  BRA `(.L_x_67) ;  /* 0xffffff7c00d47947 */ /* 0x000fea000383ffff */
.L_x_69:
[----:B-1----:R1:W2:Y:S02]  /*bd10*/  SYNCS.PHASECHK.TRANS64.TRYWAIT P0, [R3+URZ+0x70], R4 ;  /* 0x00007004030075a7 */ /* 0x0022a400080011ff */
[----:B--2---:R-:W-:Y:S05]  /*bd20*/  @!P0 NANOSLEEP.SYNCS 0x989680 ;  /* 0x009896800000895d */ /* 0x004fea0003900000 */
[----:B------:R-:W2:Y:S02]  /*bd30*/  @!P0 SYNCS.PHASECHK.TRANS64 P0, [R3+URZ+0x70], R4 ;  /* 0x00007004030085a7 */ /* 0x000ea400080010ff */
[----:B--2---:R-:W-:Y:S05]  /*bd40*/  @!P0 BRA `(.L_x_69) ;  /* 0xfffffffc00f08947 */ /* 0x004fea000383ffff */
[----:B------:R-:W-:Y:S05]  /*bd50*/  BRA `(.L_x_201) ;  /* 0xffffff8000e47947 */ /* 0x000fea000383ffff */
.L_x_71:
[----:B------:R-:W-:-:S13]  /*bd60*/  R2UR UR4, R4 ;  /* 0x00000000040472ca */ /* 0x000fda00000e0000 */
[----:B------:R-:W-:-:S07]  /*bd70*/  MOV R3, UR4 ;  /* 0x0000000400037c02 */ /* 0x000fce0008000f00 */
.L_x_202:
[----:B-1----:R1:W2:Y:S02]  /*bd80*/  SYNCS.PHASECHK.TRANS64.TRYWAIT P0, [R3+URZ+0xb0], R5 ;  /* 0x0000b005030075a7 */ /* 0x0022a400080011ff */
[----:B--2---:R-:W-:Y:S05]  /*bd90*/  @!P0 NANOSLEEP.SYNCS 0x989680 ;  /* 0x009896800000895d */ /* 0x004fea0003900000 */
[----:B------:R-:W2:Y:S02]  /*bda0*/  @!P0 SYNCS.PHASECHK.TRANS64 P0, [R3+URZ+0xb0], R5 ;  /* 0x0000b005030085a7 */ /* 0x000ea400080010ff */
[----:B--2---:R-:W-:Y:S05]  /*bdb0*/  @!P0 BRA `(.L_x_202) ;  /* 0xfffffffc00f08947 */ /* 0x004fea000383ffff */
[----:B------:R-:W-:Y:S05]  /*bdc0*/  BRA `(.L_x_203) ;  /* 0xffffff8400387947 */ /* 0x000fea000383ffff */
.L_x_74:
[----:B------:R-:W-:Y:S07]  /*bdd0*/  MOV R3, UR5 ;  /* 0x0000000500037c02 */ /* 0x000fee0008000f00 */
.L_x_204:
[----:B-1----:R1:W2:Y:S02]  /*bde0*/  SYNCS.PHASECHK.TRANS64.TRYWAIT P0, [R3+URZ], R5 ;  /* 0x00000005030075a7 */ /* 0x0022a400080011ff */
[----:B--2---:R-:W-:Y:S05]  /*bdf0*/  @!P0 NANOSLEEP.SYNCS 0x989680 ;  /* 0x009896800000895d */ /* 0x004fea0003900000 */
[----:B------:R-:W2:Y:S02]  /*be00*/  @!P0 SYNCS.PHASECHK.TRANS64 P0, [R3+URZ], R5 ;  /* 0x00000005030085a7 */ /* 0x000ea400080010ff */
[----:B--2---:R-:W-:Y:S05]  /*be10*/  @!P0 BRA `(.L_x_204) ;  /* 0xfffffffc00f08947 */ /* 0x004fea000383ffff */
[----:B------:R-:W-:Y:S05]  /*be20*/  BRA `(.L_x_73) ;  /* 0xffffff8400507947 */ /* 0x000fea000383ffff */
.L_x_78:
[----:B-1----:R-:W-:-:S07]  /*be30*/  MOV R2, UR4 ;  /* 0x0000000400027c02 */ /* 0x002fce0008000f00 */
.L_x_205:
[----:B-1----:R1:W2:Y:S02]  /*be40*/  SYNCS.PHASECHK.TRANS64.TRYWAIT P0, [R2+URZ], R3 ;  /* 0x00000003020075a7 */ /* 0x0022a400080011ff */
[----:B--2---:R-:W-:Y:S05]  /*be50*/  @!P0 NANOSLEEP.SYNCS 0x989680 ;  /* 0x009896800000895d */ /* 0x004fea0003900000 */
[----:B------:R-:W2:Y:S02]  /*be60*/  @!P0 SYNCS.PHASECHK.TRANS64 P0, [R2+URZ], R3 ;  /* 0x00000003020085a7 */ /* 0x000ea400080010ff */
[----:B--2---:R-:W-:Y:S05]  /*be70*/  @!P0 BRA `(.L_x_205) ;  /* 0xfffffffc00f08947 */ /* 0x004fea000383ffff */
[----:B------:R-:W-:Y:S05]  /*be80*/  BRA `(.L_x_206) ;  /* 0xffffff8c00687947 */ /* 0x000fea000383ffff */
.L_x_79:
[----:B------:R-:W-:-:S07]  /*be90*/  MOV R2, UR5 ;  /* 0x0000000500027c02 */ /* 0x000fce0008000f00 */
.L_x_207:
[----:B-1----:R1:W2:Y:S02]  /*bea0*/  SYNCS.PHASECHK.TRANS64.TRYWAIT P0, [R2+URZ], R4 ;  /* 0x00000004020075a7 */ /* 0x0022a400080011ff */
[----:B--2---:R-:W-:Y:S05]  /*beb0*/  @!P0 NANOSLEEP.SYNCS 0x989680 ;  /* 0x009896800000895d */ /* 0x004fea0003900000 */
[----:B------:R-:W2:Y:S02]  /*bec0*/  @!P0 SYNCS.PHASECHK.TRANS64 P0, [R2+URZ], R4 ;  /* 0x00000004020085a7 */ /* 0x000ea400080010ff */
[----:B--2---:R-:W-:Y:S05]  /*bed0*/  @!P0 BRA `(.L_x_207) ;  /* 0xfffffffc00f08947 */ /* 0x004fea000383ffff */
[----:B------:R-:W-:Y:S05]  /*bee0*/  BRA `(.L_x_208) ;  /* 0xffffff8c00787947 */ /* 0x000fea000383ffff */
.L_x_80:
[----:B------:R-:W-:-:S07]  /*bef0*/  MOV R2, UR5 ;  /* 0x0000000500027c02 */ /* 0x000fce0008000f00 */
.L_x_209:
[----:B-1----:R1:W2:Y:S02]  /*bf00*/  SYNCS.PHASECHK.TRANS64.TRYWAIT P0, [R2+URZ], R4 ;  /* 0x00000004020075a7 */ /* 0x0022a400080011ff */
[----:B--2---:R-:W-:Y:S05]  /*bf10*/  @!P0 NANOSLEEP.SYNCS 0x989680 ;  /* 0x009896800000895d */ /* 0x004fea0003900000 */
[----:B------:R-:W2:Y:S02]  /*bf20*/  @!P0 SYNCS.PHASECHK.TRANS64 P0, [R2+URZ], R4 ;  /* 0x00000004020085a7 */ /* 0x000ea400080010ff */
[----:B--2---:R-:W-:Y:S05]  /*bf30*/  @!P0 BRA `(.L_x_209) ;  /* 0xfffffffc00f08947 */ /* 0x004fea000383ffff */
[----:B------:R-:W-:Y:S05]  /*bf40*/  BRA `(.L_x_210) ;  /* 0xffffff8c00847947 */ /* 0x000fea000383ffff */
.L_x_83:
[----:B------:R-:W-:-:S07]  /*bf50*/  MOV R2, UR62 ;  /* 0x0000003e00027c02 */ /* 0x000fce0008000f00 */
.L_x_211:
[----:B-1----:R1:W2:Y:S02]  /*bf60*/  SYNCS.PHASECHK.TRANS64.TRYWAIT P1, [R2+URZ+0xf0], R3 ;  /* 0x0000f003020075a7 */ /* 0x0022a400080211ff */
[----:B--2---:R-:W-:Y:S05]  /*bf70*/  @!P1 NANOSLEEP.SYNCS 0x989680 ;  /* 0x009896800000995d */ /* 0x004fea0003900000 */
[----:B------:R-:W2:Y:S02]  /*bf80*/  @!P1 SYNCS.PHASECHK.TRANS64 P1, [R2+URZ+0xf0], R3 ;  /* 0x0000f003020095a7 */ /* 0x000ea400080210ff */
[----:B--2---:R-:W-:Y:S05]  /*bf90*/  @!P1 BRA `(.L_x_211) ;  /* 0xfffffffc00f09947 */ /* 0x004fea000383ffff */
[----:B------:R-:W-:Y:S05]  /*bfa0*/  BRA `(.L_x_212) ;  /* 0xffffff8c00d47947 */ /* 0x000fea000383ffff */
.L_x_88:
[----:B--2---:R2:W3:Y:S02]  /*bfb0*/  SYNCS.PHASECHK.TRANS64.TRYWAIT P0, [R12+URZ+0x70], R0 ;  /* 0x000070000c0075a7 */ /* 0x0044e400080011ff */
[----:B---3--:R-:W-:Y:S05]  /*bfc0*/  @!P0 NANOSLEEP.SYNCS 0x989680 ;  /* 0x009896800000895d */ /* 0x008fea0003900000 */
[----:B------:R-:W3:Y:S02]  /*bfd0*/  @!P0 SYNCS.PHASECHK.TRANS64 P0, [R12+URZ+0x70], R0 ;  /* 0x000070000c0085a7 */ /* 0x000ee400080010ff */
[----:B---3--:R-:W-:Y:S05]  /*bfe0*/  @!P0 BRA `(.L_x_88) ;  /* 0xfffffffc00f08947 */ /* 0x008fea000383ffff */
[----:B------:R-:W-:Y:S05]  /*bff0*/  BRA `(.L_x_213) ;  /* 0xffffff9400007947 */ /* 0x000fea000383ffff */
.L_x_91:
[----:B-1----:R-:W-:Y:S07]  /*c000*/  MOV R0, UR21 ;  /* 0x0000001500007c02 */ /* 0x002fee0008000f00 */
.L_x_214:
[----:B-1----:R1:W2:Y:S02]  /*c010*/  SYNCS.PHASECHK.TRANS64.TRYWAIT P2, [R0+URZ+0x68], R6 ;  /* 0x00006806000075a7 */ /* 0x0022a400080411ff */
[----:B--2---:R-:W-:Y:S05]  /*c020*/  @!P2 NANOSLEEP.SYNCS 0x989680 ;  /* 0x009896800000a95d */ /* 0x004fea0003900000 */
[----:B------:R-:W2:Y:S02]  /*c030*/  @!P2 SYNCS.PHASECHK.TRANS64 P2, [R0+URZ+0x68], R6 ;  /* 0x000068060000a5a7 */ /* 0x000ea400080410ff */
[----:B--2---:R-:W-:Y:S05]  /*c040*/  @!P2 BRA `(.L_x_214) ;  /* 0xfffffffc00f0a947 */ /* 0x004fea000383ffff */
[----:B------:R-:W-:Y:S05]  /*c050*/  BRA `(.L_x_90) ;  /* 0xffffff98006c7947 */ /* 0x000fea000383ffff */
.L_x_94:
[----:B------:R-:W-:Y:S07]  /*c060*/  MOV R0, UR21 ;  /* 0x0000001500007c02 */ /* 0x000fee0008000f00 */
.L_x_215:
[----:B-1----:R1:W2:Y:S02]  /*c070*/  SYNCS.PHASECHK.TRANS64.TRYWAIT P0, [R0+URZ+0x40], R10 ;  /* 0x0000400a000075a7 */ /* 0x0022a400080011ff */
[----:B--2---:R-:W-:Y:S05]  /*c080*/  @!P0 NANOSLEEP.SYNCS 0x989680 ;  /* 0x009896800000895d */ /* 0x004fea0003900000 */
[----:B------:R-:W2:Y:S02]  /*c090*/  @!P0 SYNCS.PHASECHK.TRANS64 P0, [R0+URZ+0x40], R10 ;  /* 0x0000400a000085a7 */ /* 0x000ea400080010ff */
[----:B--2---:R-:W-:Y:S05]  /*c0a0*/  @!P0 BRA `(.L_x_215) ;  /* 0xfffffffc00f08947 */ /* 0x004fea000383ffff */
[----:B------:R-:W-:Y:S05]  /*c0b0*/  BRA `(.L_x_216) ;  /* 0xffffff9800c87947 */ /* 0x000fea000383ffff */
.L_x_95:
[----:B------:R-:W-:Y:S07]  /*c0c0*/  MOV R0, UR21 ;  /* 0x0000001500007c02 */ /* 0x000fee0008000f00 */
.L_x_217:
[----:B-1----:R1:W2:Y:S02]  /*c0d0*/  SYNCS.PHASECHK.TRANS64.TRYWAIT P0, [R0+URZ+0x48], R10 ;  /* 0x0000480a000075a7 */ /* 0x0022a400080011ff */
[----:B--2---:R-:W-:Y:S05]  /*c0e0*/  @!P0 NANOSLEEP.SYNCS 0x989680 ;  /* 0x009896800000895d */ /* 0x004fea0003900000 */
[----:B------:R-:W2:Y:S02]  /*c0f0*/  @!P0 SYNCS.PHASECHK.TRANS64 P0, [R0+URZ+0x48], R10 ;  /* 0x0000480a000085a7 */ /* 0x000ea400080010ff */
[----:B--2---:R-:W-:Y:S05]  /*c100*/  @!P0 BRA `(.L_x_217) ;  /* 0xfffffffc00f08947 */ /* 0x004fea000383ffff */
[----:B------:R-:W-:Y:S05]  /*c110*/  BRA `(.L_x_218) ;  /* 0xffffff9c00087947 */ /* 0x000fea000383ffff */
.L_x_96:
[----:B------:R-:W-:Y:S07]  /*c120*/  MOV R0, UR21 ;  /* 0x0000001500007c02 */ /* 0x000fee0008000f00 */
.L_x_219:
[----:B-1----:R1:W2:Y:S02]  /*c130*/  SYNCS.PHASECHK.TRANS64.TRYWAIT P0, [R0+URZ+0x50], R10 ;  /* 0x0000500a000075a7 */ /* 0x0022a400080011ff */
[----:B--2---:R-:W-:Y:S05]  /*c140*/  @!P0 NANOSLEEP.SYNCS 0x989680 ;  /* 0x009896800000895d */ /* 0x004fea0003900000 */
[----:B------:R-:W2:Y:S02]  /*c150*/  @!P0 SYNCS.PHASECHK.TRANS64 P0, [R0+URZ+0x50], R10 ;  /* 0x0000500a000085a7 */ /* 0x000ea400080010ff */
[----:B--2---:R-:W-:Y:S05]  /*c160*/  @!P0 BRA `(.L_x_219) ;  /* 0xfffffffc00f08947 */ /* 0x004fea000383ffff */
[----:B------:R-:W-:Y:S05]  /*c170*/  BRA `(.L_x_220) ;  /* 0xffffff9c00507947 */ /* 0x000fea000383ffff */
.L_x_97:
[----:B------:R-:W-:Y:S07]  /*c180*/  MOV R0, UR21 ;  /* 0x0000001500007c02 */ /* 0x000fee0008000f00 */
.L_x_221:
[----:B-1----:R1:W2:Y:S02]  /*c190*/  SYNCS.PHASECHK.TRANS64.TRYWAIT P0, [R0+URZ+0x58], R10 ;  /* 0x0000580a000075a7 */ /* 0x0022a400080011ff */
[----:B--2---:R-:W-:Y:S05]  /*c1a0*/  @!P0 NANOSLEEP.SYNCS 0x989680 ;  /* 0x009896800000895d */ /* 0x004fea0003900000 */
[----:B------:R-:W2:Y:S02]  /*c1b0*/  @!P0 SYNCS.PHASECHK.TRANS64 P0, [R0+URZ+0x58], R10 ;  /* 0x0000580a000085a7 */ /* 0x000ea400080010ff */
[----:B--2---:R-:W-:Y:S05]  /*c1c0*/  @!P0 BRA `(.L_x_221) ;  /* 0xfffffffc00f08947 */ /* 0x004fea000383ffff */
[----:B------:R-:W-:Y:S05]  /*c1d0*/  BRA `(.L_x_222) ;  /* 0xffffff9c00987947 */ /* 0x000fea000383ffff */
.L_x_98:
[----:B------:R-:W-:Y:S07]  /*c1e0*/  MOV R0, UR21 ;  /* 0x0000001500007c02 */ /* 0x000fee0008000f00 */
.L_x_223:
[----:B-1----:R1:W2:Y:S02]  /*c1f0*/  SYNCS.PHASECHK.TRANS64.TRYWAIT P0, [R0+URZ+0x40], R9 ;  /* 0x00004009000075a7 */ /* 0x0022a400080011ff */
[----:B--2---:R-:W-:Y:S05]  /*c200*/  @!P0 NANOSLEEP.SYNCS 0x989680 ;  /* 0x009896800000895d */ /* 0x004fea0003900000 */
[----:B------:R-:W2:Y:S02]  /*c210*/  @!P0 SYNCS.PHASECHK.TRANS64 P0, [R0+URZ+0x40], R9 ;  /* 0x00004009000085a7 */ /* 0x000ea400080010ff */
[----:B--2---:R-:W-:Y:S05]  /*c220*/  @!P0 BRA `(.L_x_223) ;  /* 0xfffffffc00f08947 */ /* 0x004fea000383ffff */
[----:B------:R-:W-:Y:S05]  /*c230*/  BRA `(.L_x_224) ;  /* 0xffffff9c00e47947 */ /* 0x000fea000383ffff */
.L_x_99:
[----:B------:R-:W-:Y:S07]  /*c240*/  MOV R0, UR21 ;  /* 0x0000001500007c02 */ /* 0x000fee0008000f00 */
.L_x_225:
[----:B-1----:R1:W2:Y:S02]  /*c250*/  SYNCS.PHASECHK.TRANS64.TRYWAIT P0, [R0+URZ+0x48], R9 ;  /* 0x00004809000075a7 */ /* 0x0022a400080011ff */
[----:B--2---:R-:W-:Y:S05]  /*c260*/  @!P0 NANOSLEEP.SYNCS 0x989680 ;  /* 0x009896800000895d */ /* 0x004fea0003900000 */
[----:B------:R-:W2:Y:S02]  /*c270*/  @!P0 SYNCS.PHASECHK.TRANS64 P0, [R0+URZ+0x48], R9 ;  /* 0x00004809000085a7 */ /* 0x000ea400080010ff */
[----:B--2---:R-:W-:Y:S05]  /*c280*/  @!P0 BRA `(.L_x_225) ;  /* 0xfffffffc00f08947 */ /* 0x004fea000383ffff */
[----:B------:R-:W-:Y:S05]  /*c290*/  BRA `(.L_x_226) ;  /* 0xffffffa0002c7947 */ /* 0x000fea000383ffff */
.L_x_100:
[----:B------:R-:W-:Y:S07]  /*c2a0*/  MOV R0, UR21 ;  /* 0x0000001500007c02 */ /* 0x000fee0008000f00 */
.L_x_227:
[----:B-1----:R1:W2:Y:S02]  /*c2b0*/  SYNCS.PHASECHK.TRANS64.TRYWAIT P0, [R0+URZ+0x50], R9 ;  /* 0x00005009000075a7 */ /* 0x0022a400080011ff */
[----:B--2---:R-:W-:Y:S05]  /*c2c0*/  @!P0 NANOSLEEP.SYNCS 0x989680 ;  /* 0x009896800000895d */ /* 0x004fea0003900000 */
[----:B------:R-:W2:Y:S02]  /*c2d0*/  @!P0 SYNCS.PHASECHK.TRANS64 P0, [R0+URZ+0x50], R9 ;  /* 0x00005009000085a7 */ /* 0x000ea400080010ff */
[----:B--2---:R-:W-:Y:S05]  /*c2e0*/  @!P0 BRA `(.L_x_227) ;  /* 0xfffffffc00f08947 */ /* 0x004fea000383ffff */
[----:B------:R-:W-:Y:S05]  /*c2f0*/  BRA `(.L_x_228) ;  /* 0xffffffa000747947 */ /* 0x000fea000383ffff */
.L_x_101:
[----:B------:R-:W-:Y:S07]  /*c300*/  MOV R0, UR21 ;  /* 0x0000001500007c02 */ /* 0x000fee0008000f00 */
.L_x_229:
[----:B-1----:R1:W2:Y:S02]  /*c310*/  SYNCS.PHASECHK.TRANS64.TRYWAIT P0, [R0+URZ+0x58], R9 ;  /* 0x00005809000075a7 */ /* 0x0022a400080011ff */
[----:B--2---:R-:W-:Y:S05]  /*c320*/  @!P0 NANOSLEEP.SYNCS 0x989680 ;  /* 0x009896800000895d */ /* 0x004fea0003900000 */
[----:B------:R-:W2:Y:S02]  /*c330*/  @!P0 SYNCS.PHASECHK.TRANS64 P0, [R0+URZ+0x58], R9 ;  /* 0x00005809000085a7 */ /* 0x000ea400080010ff */
[----:B--2---:R-:W-:Y:S05]  /*c340*/  @!P0 BRA `(.L_x_229) ;  /* 0xfffffffc00f08947 */ /* 0x004fea000383ffff */
[----:B------:R-:W-:Y:S05]  /*c350*/  BRA `(.L_x_230) ;  /* 0xffffffa000b87947 */ /* 0x000fea000383ffff */
.L_x_103:
[----:B------:R-:W-:-:S07]  /*c360*/  MOV R0, UR21 ;  /* 0x0000001500007c02 */ /* 0x000fce0008000f00 */
.L_x_231:
[----:B-1----:R1:W3:Y:S02]  /*c370*/  SYNCS.PHASECHK.TRANS64.TRYWAIT P0, [R0+URZ+0x40], R10 ;  /* 0x0000400a000075a7 */ /* 0x0022e400080011ff */
[----:B---3--:R-:W-:Y:S05]  /*c380*/  @!P0 NANOSLEEP.SYNCS 0x989680 ;  /* 0x009896800000895d */ /* 0x008fea0003900000 */
[----:B------:R-:W3:Y:S02]  /*c390*/  @!P0 SYNCS.PHASECHK.TRANS64 P0, [R0+URZ+0x40], R10 ;  /* 0x0000400a000085a7 */ /* 0x000ee400080010ff */
[----:B---3--:R-:W-:Y:S05]  /*c3a0*/  @!P0 BRA `(.L_x_231) ;  /* 0xfffffffc00f08947 */ /* 0x008fea000383ffff */
[----:B------:R-:W-:Y:S05]  /*c3b0*/  BRA `(.L_x_232) ;  /* 0xffffffa400287947 */ /* 0x000fea000383ffff */
.L_x_104:
[----:B-1----:R-:W-:-:S07]  /*c3c0*/  MOV R0, UR21 ;  /* 0x0000001500007c02 */ /* 0x002fce0008000f00 */
.L_x_233:
[----:B-1----:R1:W3:Y:S02]  /*c3d0*/  SYNCS.PHASECHK.TRANS64.TRYWAIT P0, [R0+URZ+0x48], R10 ;  /* 0x0000480a000075a7 */ /* 0x0022e400080011ff */
[----:B---3--:R-:W-:Y:S05]  /*c3e0*/  @!P0 NANOSLEEP.SYNCS 0x989680 ;  /* 0x009896800000895d */ /* 0x008fea0003900000 */
[----:B------:R-:W3:Y:S02]  /*c3f0*/  @!P0 SYNCS.PHASECHK.TRANS64 P0, [R0+URZ+0x48], R10 ;  /* 0x0000480a000085a7 */ /* 0x000ee400080010ff */
[----:B---3--:R-:W-:Y:S05]  /*c400*/  @!P0 BRA `(.L_x_233) ;  /* 0xfffffffc00f08947 */ /* 0x008fea000383ffff */
[----:B------:R-:W-:Y:S05]  /*c410*/  BRA `(.L_x_234) ;  /* 0xffffffa400187947 */ /* 0x000fea000383ffff */
.L_x_105:
[----:B------:R-:W-:-:S07]  /*c420*/  MOV R2, UR21 ;  /* 0x0000001500027c02 */ /* 0x000fce0008000f00 */
.L_x_235:
[----:B-1----:R1:W3:Y:S02]  /*c430*/  SYNCS.PHASECHK.TRANS64.TRYWAIT P0, [R2+URZ+0x50], R10 ;  /* 0x0000500a020075a7 */ /* 0x0022e400080011ff */
[----:B---3--:R-:W-:Y:S05]  /*c440*/  @!P0 NANOSLEEP.SYNCS 0x989680 ;  /* 0x009896800000895d */ /* 0x008fea0003900000 */
[----:B------:R-:W3:Y:S02]  /*c450*/  @!P0 SYNCS.PHASECHK.TRANS64 P0, [R2+URZ+0x50], R10 ;  /* 0x0000500a020085a7 */ /* 0x000ee400080010ff */
[----:B---3--:R-:W-:Y:S05]  /*c460*/  @!P0 BRA `(.L_x_235) ;  /* 0xfffffffc00f08947 */ /* 0x008fea000383ffff */
[----:B------:R-:W-:Y:S05]  /*c470*/  BRA `(.L_x_236) ;  /* 0xffffffa4000c7947 */ /* 0x000fea000383ffff */
.L_x_107:
[----:B--2---:R2:W3:Y:S02]  /*c480*/  SYNCS.PHASECHK.TRANS64.TRYWAIT P0, [R3+URZ+0x70], R0 ;  /* 0x00007000030075a7 */ /* 0x0044e400080011ff */
[----:B---3--:R-:W-:Y:S05]  /*c490*/  @!P0 NANOSLEEP.SYNCS 0x989680 ;  /* 0x009896800000895d */ /* 0x008fea0003900000 */
[----:B------:R-:W3:Y:S02]  /*c4a0*/  @!P0 SYNCS.PHASECHK.TRANS64 P0, [R3+URZ+0x70], R0 ;  /* 0x00007000030085a7 */ /* 0x000ee400080010ff */
[----:B---3--:R-:W-:Y:S05]  /*c4b0*/  @!P0 BRA `(.L_x_107) ;  /* 0xfffffffc00f08947 */ /* 0x008fea000383ffff */
[----:B------:R-:W-:Y:S05]  /*c4c0*/  BRA `(.L_x_237) ;  /* 0xffffffa400cc7947 */ /* 0x000fea000383ffff */
.L_x_118:
[----:B-1----:R-:W-:Y:S04]  /*c4d0*/  MOV R2, UR43 ;  /* 0x0000002b00027c02 */ /* 0x002fe80008000f00 */
[----:B------:R1:W2:Y:S03]  /*c4e0*/  SYNCS.PHASECHK.TRANS64.TRYWAIT P0, [R2+URZ+0x20], R3 ;  /* 0x00002003020075a7 */ /* 0x0002a600080011ff */
[----:B--2---:R-:W-:Y:S05]  /*c4f0*/  @!P0 NANOSLEEP.SYNCS 0x989680 ;  /* 0x009896800000895d */ /* 0x004fea0003900000 */
[----:B------:R-:W2:Y:S02]  /*c500*/  @!P0 SYNCS.PHASECHK.TRANS64 P0, [R2+URZ+0x20], R3 ;  /* 0x00002003020085a7 */ /* 0x000ea400080010ff */
[----:B--2---:R-:W-:Y:S05]  /*c510*/  @!P0 BRA `(.L_x_118) ;  /* 0xfffffffc00ec8947 */ /* 0x004fea000383ffff */
[----:B------:R-:W-:Y:S05]  /*c520*/  BRA `(.L_x_117) ;  /* 0xffffffb4001c7947 */ /* 0x000fea000383ffff */
.L_x_120:
[----:B-1----:R1:W3:Y:S02]  /*c530*/  SYNCS.PHASECHK.TRANS64.TRYWAIT P1, [R73+URZ+0x90], R0 ;  /* 0x00009000490075a7 */ /* 0x0022e400080211ff */
[----:B---3--:R-:W-:Y:S05]  /*c540*/  @!P1 NANOSLEEP.SYNCS 0x989680 ;  /* 0x009896800000995d */ /* 0x008fea0003900000 */
[----:B------:R-:W3:Y:S02]  /*c550*/  @!P1 SYNCS.PHASECHK.TRANS64 P1, [R73+URZ+0x90], R0 ;  /* 0x00009000490095a7 */ /* 0x000ee400080210ff */
[----:B---3--:R-:W-:Y:S05]  /*c560*/  @!P1 BRA `(.L_x_120) ;  /* 0xfffffffc00f09947 */ /* 0x008fea000383ffff */
[----:B------:R-:W-:Y:S05]  /*c570*/  BRA `(.L_x_119) ;  /* 0xffffffb400447947 */ /* 0x000fea000383ffff */
.L_x_129:
[----:B-1----:R1:W3:Y:S02]  /*c580*/  SYNCS.PHASECHK.TRANS64.TRYWAIT P0, [R2+URZ+0x20], R0 ;  /* 0x00002000020075a7 */ /* 0x0022e400080011ff */
[----:B---3--:R-:W-:Y:S05]  /*c590*/  @!P0 NANOSLEEP.SYNCS 0x989680 ;  /* 0x009896800000895d */ /* 0x008fea0003900000 */
[----:B------:R-:W3:Y:S02]  /*c5a0*/  @!P0 SYNCS.PHASECHK.TRANS64 P0, [R2+URZ+0x20], R0 ;  /* 0x00002000020085a7 */ /* 0x000ee400080010ff */
[----:B---3--:R-:W-:Y:S05]  /*c5b0*/  @!P0 BRA `(.L_x_129) ;  /* 0xfffffffc00f08947 */ /* 0x008fea000383ffff */
[----:B------:R-:W-:Y:S05]  /*c5c0*/  BRA `(.L_x_128) ;  /* 0xffffffb800e47947 */ /* 0x000fea000383ffff */
.L_x_137:
[----:B-1----:R1:W3:Y:S02]  /*c5d0*/  SYNCS.PHASECHK.TRANS64.TRYWAIT P0, [R0+URZ+0x20], R6 ;  /* 0x00002006000075a7 */ /* 0x0022e400080011ff */
[----:B---3--:R-:W-:Y:S05]  /*c5e0*/  @!P0 NANOSLEEP.SYNCS 0x989680 ;  /* 0x009896800000895d */ /* 0x008fea0003900000 */
[----:B------:R-:W3:Y:S02]  /*c5f0*/  @!P0 SYNCS.PHASECHK.TRANS64 P0, [R0+URZ+0x20], R6 ;  /* 0x00002006000085a7 */ /* 0x000ee400080010ff */
[----:B---3--:R-:W-:Y:S05]  /*c600*/  @!P0 BRA `(.L_x_137) ;  /* 0xfffffffc00f08947 */ /* 0x008fea000383ffff */
[----:B------:R-:W-:Y:S05]  /*c610*/  BRA `(.L_x_136) ;  /* 0xffffffc000a87947 */ /* 0x000fea000383ffff */
.L_x_145:
[----:B-1----:R1:W3:Y:S02]  /*c620*/  SYNCS.PHASECHK.TRANS64.TRYWAIT P0, [R0+URZ+0x20], R6 ;  /* 0x00002006000075a7 */ /* 0x0022e400080011ff */
[----:B---3--:R-:W-:Y:S05]  /*c630*/  @!P0 NANOSLEEP.SYNCS 0x989680 ;  /* 0x009896800000895d */ /* 0x008fea0003900000 */
[----:B------:R-:W3:Y:S02]  /*c640*/  @!P0 SYNCS.PHASECHK.TRANS64 P0, [R0+URZ+0x20], R6 ;  /* 0x00002006000085a7 */ /* 0x000ee400080010ff */
[----:B---3--:R-:W-:Y:S05]  /*c650*/  @!P0 BRA `(.L_x_145) ;  /* 0xfffffffc00f08947 */ /* 0x008fea000383ffff */
[----:B------:R-:W-:Y:S05]  /*c660*/  BRA `(.L_x_144) ;  /* 0xffffffc800707947 */ /* 0x000fea000383ffff */
.L_x_153:
[----:B-1----:R1:W3:Y:S02]  /*c670*/  SYNCS.PHASECHK.TRANS64.TRYWAIT P0, [R0+URZ+0x20], R6 ;  /* 0x00002006000075a7 */ /* 0x0022e400080011ff */
[----:B---3--:R-:W-:Y:S05]  /*c680*/  @!P0 NANOSLEEP.SYNCS 0x989680 ;  /* 0x009896800000895d */ /* 0x008fea0003900000 */
[----:B------:R-:W3:Y:S02]  /*c690*/  @!P0 SYNCS.PHASECHK.TRANS64 P0, [R0+URZ+0x20], R6 ;  /* 0x00002006000085a7 */ /* 0x000ee400080010ff */
[----:B---3--:R-:W-:Y:S05]  /*c6a0*/  @!P0 BRA `(.L_x_153) ;  /* 0xfffffffc00f08947 */ /* 0x008fea000383ffff */
[----:B------:R-:W-:Y:S05]  /*c6b0*/  BRA `(.L_x_152) ;  /* 0xffffffd000447947 */ /* 0x000fea000383ffff */
.L_x_161:
[----:B-1----:R1:W2:Y:S02]  /*c6c0*/  SYNCS.PHASECHK.TRANS64.TRYWAIT P0, [R0+URZ+0x20], R6 ;  /* 0x00002006000075a7 */ /* 0x0022a400080011ff */
[----:B--2---:R-:W-:Y:S05]  /*c6d0*/  @!P0 NANOSLEEP.SYNCS 0x989680 ;  /* 0x009896800000895d */ /* 0x004fea0003900000 */
[----:B------:R-:W2:Y:S02]  /*c6e0*/  @!P0 SYNCS.PHASECHK.TRANS64 P0, [R0+URZ+0x20], R6 ;  /* 0x00002006000085a7 */ /* 0x000ea400080010ff */
[----:B--2---:R-:W-:Y:S05]  /*c6f0*/  @!P0 BRA `(.L_x_161) ;  /* 0xfffffffc00f08947 */ /* 0x004fea000383ffff */
[----:B------:R-:W-:Y:S05]  /*c700*/  BRA `(.L_x_160) ;  /* 0xffffffd800287947 */ /* 0x000fea000383ffff */
.L_x_169:
[----:B-1----:R1:W2:Y:S02]  /*c710*/  SYNCS.PHASECHK.TRANS64.TRYWAIT P0, [R0+URZ+0x20], R6 ;  /* 0x00002006000075a7 */ /* 0x0022a400080011ff */
[----:B--2---:R-:W-:Y:S05]  /*c720*/  @!P0 NANOSLEEP.SYNCS 0x989680 ;  /* 0x009896800000895d */ /* 0x004fea0003900000 */
[----:B------:R-:W2:Y:S02]  /*c730*/  @!P0 SYNCS.PHASECHK.TRANS64 P0, [R0+URZ+0x20], R6 ;  /* 0x00002006000085a7 */ /* 0x000ea400080010ff */
[----:B--2---:R-:W-:Y:S05]  /*c740*/  @!P0 BRA `(.L_x_169) ;  /* 0xfffffffc00f08947 */ /* 0x004fea000383ffff */
[----:B------:R-:W-:Y:S05]  /*c750*/  BRA `(.L_x_168) ;  /* 0xffffffe000007947 */ /* 0x000fea000383ffff */
.L_x_177:
[----:B-1----:R1:W2:Y:S02]  /*c760*/  SYNCS.PHASECHK.TRANS64.TRYWAIT P0, [R0+URZ+0x20], R77 ;  /* 0x0000204d000075a7 */ /* 0x0022a400080011ff */
[----:B--2---:R-:W-:Y:S05]  /*c770*/  @!P0 NANOSLEEP.SYNCS 0x989680 ;  /* 0x009896800000895d */ /* 0x004fea0003900000 */
[----:B------:R-:W2:Y:S02]  /*c780*/  @!P0 SYNCS.PHASECHK.TRANS64 P0, [R0+URZ+0x20], R77 ;  /* 0x0000204d000085a7 */ /* 0x000ea400080010ff */
[----:B--2---:R-:W-:Y:S05]  /*c790*/  @!P0 BRA `(.L_x_177) ;  /* 0xfffffffc00f08947 */ /* 0x004fea000383ffff */
[----:B------:R-:W-:Y:S05]  /*c7a0*/  BRA `(.L_x_176) ;  /* 0xffffffe400d87947 */ /* 0x000fea000383ffff */
        .weak           $__internal_0_$__cuda_sm10x_tcgen05_guardrail_trap_col_being_dealloced_not_returned_by_alloc
        .type           $__internal_0_$__cuda_sm10x_tcgen05_guardrail_trap_col_being_dealloced_not_returned_by_alloc,@function
        .size           $__internal_0_$__cuda_sm10x_tcgen05_guardrail_trap_col_being_dealloced_not_returned_by_alloc,($__internal_1_$__cuda_sm10x_tcgen05_guardrail_trap_phase_invalid_during_alloc - $__internal_0_$__cuda_sm10x_tcgen05_guardrail_trap_col_being_dealloced_not_returned_by_alloc)
$__internal_0_$__cuda_sm10x_tcgen05_guardrail_trap_col_being_dealloced_not_returned_by_alloc:
[----:B------:R-:W-:Y:S05]  /*c7b0*/  BPT.TRAP 0x1 ;  /* 0x000000040000795c */ /* 0x000fea0000300000 */
[----:B------:R-:W-:-:S04]  /*c7c0*/  HFMA2 R3, -RZ, RZ, 0, 0 ;  /* 0x00000000ff037431 */ /* 0x000fc800000001ff */
[----:B------:R-:W-:Y:S05]  /*c7d0*/  RET.REL.NODEC R2 `(_ZN7cutlass13device_kernelINS_4gemm6kernel13GemmUniversalIN4cute5tupleIJiiiiEEENS1_10collective13CollectiveMmaINS1_35MainloopSm100TmaUmmaWarpSpecializedILi2ELi2ELi4ENS5_IJNS4_1CILi4EEESB_NSA_ILi1EEEEEEEENS5_IJNSA_ILi256EEENSA_ILi128EEESG_EEEfNS5_IJlSC_lEEEfSI_NS4_8TiledMMAINS4_8MMA_AtomIJNS4_23SM100_MMA_TF32_2x1SM_SSINS_10tfloat32_tESM_fLi256ELi128ELNS4_4UMMA5MajorE0ELSO_0ELNSN_7ScaleInE0ELSP_0EEEEEENS4_6LayoutINS5_IJSC_SC_SC_EEENS5_IJNSA_ILi0EEESU_SU_EEEEENS5_IJNS4_10UnderscoreESX_SX_EEEEENS4_28SM100_TMA_2SM_LOAD_MULTICASTENS4_14ComposedLayoutINS4_7SwizzleILi3ELi4ELi3EEENS4_18smem_ptr_flag_bitsILi32EEENSS_INS5_IJNSA_ILi8EEENSA_ILi32EEEEEENS5_IJS17_SC_EEEEEEEvNS4_8identityES10_S1B_vS1C_EENS_8epilogue10collective18CollectiveEpilogueINS1E_23Sm100TmaWarpSpecializedILi4ELi2ELi16ELb1ELb0EEEJNS5_IJSG_SG_SG_EEENS5_IJNSS_ISG_SC_EENSS_INSA_ILi16EEESC_EEEEEfSI_fSI_NS1E_6fusion15FusionCallbacksIS1I_NS1O_17LinearCombinationIffffLNS_15FloatRoundStyleE2EEES1J_S1N_JEEENS4_5SM1004TMEM4LOAD26SM100_TMEM_LOAD_32dp32b16xENS4_13SM90_TMA_LOADENS11_INS12_ILi2ELi4ELi3EEES15_NSS_INS5_IJS16_S1L_EEENS5_IJS1L_SC_EEEEEEENS4_39AutoVectorizingCopyWithAssumedAlignmentILi128EEENS4_14SM90_TMA_STOREES23_S25_S25_EEEvvEEEEvNT_6ParamsE) ;  /* 0xffffff3802087950 */ /* 0x000fea0003c3ffff */
        .weak           $__internal_1_$__cuda_sm10x_tcgen05_guardrail_trap_phase_invalid_during_alloc
        .type           $__internal_1_$__cuda_sm10x_tcgen05_guardrail_trap_phase_invalid_during_alloc,@function
        .size           $__internal_1_$__cuda_sm10x_tcgen05_guardrail_trap_phase_invalid_during_alloc,($__internal_2_$__cuda_sm10x_tcgen05_guardrail_trap_unallocated_columns_being_dealloced - $__internal_1_$__cuda_sm10x_tcgen05_guardrail_trap_phase_invalid_during_alloc)
$__internal_1_$__cuda_sm10x_tcgen05_guardrail_trap_phase_invalid_during_alloc:
[----:B------:R-:W-:Y:S05]  /*c7e0*/  BPT.TRAP 0x1 ;  /* 0x000000040000795c */ /* 0x000fea0000300000 */
[----:B------:R-:W-:-:S04]  /*c7f0*/  MOV R7, 0x0 ;  /* 0x0000000000077802 */ /* 0x000fc80000000f00 */
[----:B------:R-:W-:Y:S05]  /*c800*/  RET.REL.NODEC R6 `(_ZN7cutlass13device_kernelINS_4gemm6kernel13GemmUniversalIN4cute5tupleIJiiiiEEENS1_10collective13CollectiveMmaINS1_35MainloopSm100TmaUmmaWarpSpecializedILi2ELi2ELi4ENS5_IJNS4_1CILi4EEESB_NSA_ILi1EEEEEEEENS5_IJNSA_ILi256EEENSA_ILi128EEESG_EEEfNS5_IJlSC_lEEEfSI_NS4_8TiledMMAINS4_8MMA_AtomIJNS4_23SM100_MMA_TF32_2x1SM_SSINS_10tfloat32_tESM_fLi256ELi128ELNS4_4UMMA5MajorE0ELSO_0ELNSN_7ScaleInE0ELSP_0EEEEEENS4_6LayoutINS5_IJSC_SC_SC_EEENS5_IJNSA_ILi0EEESU_SU_EEEEENS5_IJNS4_10UnderscoreESX_SX_EEEEENS4_28SM100_TMA_2SM_LOAD_MULTICASTENS4_14ComposedLayoutINS4_7SwizzleILi3ELi4ELi3EEENS4_18smem_ptr_flag_bitsILi32EEENSS_INS5_IJNSA_ILi8EEENSA_ILi32EEEEEENS5_IJS17_SC_EEEEEEEvNS4_8identityES10_S1B_vS1C_EENS_8epilogue10collective18CollectiveEpilogueINS1E_23Sm100TmaWarpSpecializedILi4ELi2ELi16ELb1ELb0EEEJNS5_IJSG_SG_SG_EEENS5_IJNSS_ISG_SC_EENSS_INSA_ILi16EEESC_EEEEEfSI_fSI_NS1E_6fusion15FusionCallbacksIS1I_NS1O_17LinearCombinationIffffLNS_15FloatRoundStyleE2EEES1J_S1N_JEEENS4_5SM1004TMEM4LOAD26SM100_TMEM_LOAD_32dp32b16xENS4_13SM90_TMA_LOADENS11_INS12_ILi2ELi4ELi3EEES15_NSS_INS5_IJS16_S1L_EEENS5_IJS1L_SC_EEEEEEENS4_39AutoVectorizingCopyWithAssumedAlignmentILi128EEENS4_14SM90_TMA_STOREES23_S25_S25_EEEvvEEEEvNT_6ParamsE) ;  /* 0xffffff3406fc7950 */ /* 0x000fea0003c3ffff */
        .weak           $__internal_2_$__cuda_sm10x_tcgen05_guardrail_trap_unallocated_columns_being_dealloced
        .type           $__internal_2_$__cuda_sm10x_tcgen05_guardrail_trap_unallocated_columns_being_dealloced,@function
        .size           $__internal_2_$__cuda_sm10x_tcgen05_guardrail_trap_unallocated_columns_being_dealloced,(.L_x_239 - $__internal_2_$__cuda_sm10x_tcgen05_guardrail_trap_unallocated_columns_being_dealloced)
$__internal_2_$__cuda_sm10x_tcgen05_guardrail_trap_unallocated_columns_being_dealloced:
[----:B------:R-:W-:Y:S05]  /*c810*/  BPT.TRAP 0x1 ;  /* 0x000000040000795c */ /* 0x000fea0000300000 */
[----:B------:R-:W-:-:S04]  /*c820*/  HFMA2 R3, -RZ, RZ, 0, 0 ;  /* 0x00000000ff037431 */ /* 0x000fc800000001ff */
[----:B------:R-:W-:Y:S05]  /*c830*/  RET.REL.NODEC R2 `(_ZN7cutlass13device_kernelINS_4gemm6kernel13GemmUniversalIN4cute5tupleIJiiiiEEENS1_10collective13CollectiveMmaINS1_35MainloopSm100TmaUmmaWarpSpecializedILi2ELi2ELi4ENS5_IJNS4_1CILi4EEESB_NSA_ILi1EEEEEEEENS5_IJNSA_ILi256EEENSA_ILi128EEESG_EEEfNS5_IJlSC_lEEEfSI_NS4_8TiledMMAINS4_8MMA_AtomIJNS4_23SM100_MMA_TF32_2x1SM_SSINS_10tfloat32_tESM_fLi256ELi128ELNS4_4UMMA5MajorE0ELSO_0ELNSN_7ScaleInE0ELSP_0EEEEEENS4_6LayoutINS5_IJSC_SC_SC_EEENS5_IJNSA_ILi0EEESU_SU_EEEEENS5_IJNS4_10UnderscoreESX_SX_EEEEENS4_28SM100_TMA_2SM_LOAD_MULTICASTENS4_14ComposedLayoutINS4_7SwizzleILi3ELi4ELi3EEENS4_18smem_ptr_flag_bitsILi32EEENSS_INS5_IJNSA_ILi8EEENSA_ILi32EEEEEENS5_IJS17_SC_EEEEEEEvNS4_8identityES10_S1B_vS1C_EENS_8epilogue10collective18CollectiveEpilogueINS1E_23Sm100TmaWarpSpecializedILi4ELi2ELi16ELb1ELb0EEEJNS5_IJSG_SG_SG_EEENS5_IJNSS_ISG_SC_EENSS_INSA_ILi16EEESC_EEEEEfSI_fSI_NS1E_6fusion15FusionCallbacksIS1I_NS1O_17LinearCombinationIffffLNS_15FloatRoundStyleE2EEES1J_S1N_JEEENS4_5SM1004TMEM4LOAD26SM100_TMEM_LOAD_32dp32b16xENS4_13SM90_TMA_LOADENS11_INS12_ILi2ELi4ELi3EEES15_NSS_INS5_IJS16_S1L_EEENS5_IJS1L_SC_EEEEEEENS4_39AutoVectorizingCopyWithAssumedAlignmentILi128EEENS4_14SM90_TMA_STOREES23_S25_S25_EEEvvEEEEvNT_6ParamsE) ;  /* 0xffffff3402f07950 */ /* 0x000fea0003c3ffff */
.L_x_238:
[----:B------:R-:W-:-:S00]  /*c840*/  BRA `(.L_x_238) ;  /* 0xfffffffc00fc7947 */ /* 0x000fc0000383ffff */
[----:B------:R-:W-:-:S00]  /*c850*/  NOP ;  /* 0x0000000000007918 */ /* 0x000fc00000000000 */
        /* <DEDUP_REMOVED lines=10> */
.L_x_239:


//--------------------- .nv.global.init           --------------------------
	.section	.nv.global.init,"aw",@progbits
.nv.global.init:
	.type		$str$27,@object
	.size		$str$27,($str$28 - $str$27)
$str$27:
        /*0000*/ 	.byte	0x28, 0x61, 0x64, 0x64, 0x72, 0x65, 0x73, 0x73, 0x20, 0x26, 0x20, 0x6d, 0x61, 0x73, 0x6b, 0x29
        /*0010*/ 	.byte	0x20, 0x3d, 0x3d, 0x20, 0x30, 0x00
	.type		$str$28,@object
	.size		$str$28,($str$26 - $str$28)
$str$28:
        /*0016*/ 	.byte	0x2f, 0x74, 0x6d, 0x70, 0x2f, 0x63, 0x75, 0x74, 0x6c, 0x61, 0x73, 0x73, 0x5f, 0x73, 0x77, 0x65
        /*0026*/ 	.byte	0x65, 0x70, 0x5f, 0x73, 0x72, 0x63, 0x2f, 0x69, 0x6e, 0x63, 0x6c, 0x75, 0x64, 0x65, 0x2f, 0x63
        /*0036*/ 	.byte	0x75, 0x74, 0x65, 0x2f, 0x70, 0x6f, 0x69, 0x6e, 0x74, 0x65, 0x72, 0x5f, 0x66, 0x6c, 0x61, 0x67
        /*0046*/ 	.byte	0x67, 0x65, 0x64, 0x2e, 0x68, 0x70, 0x70, 0x00
	.type		$str$26,@object
	.size		$str$26,($str$25 - $str$26)
$str$26:
        /*004e*/ 	.byte	0x2f, 0x74, 0x6d, 0x70, 0x2f, 0x63, 0x75, 0x74, 0x6c, 0x61, 0x73, 0x73, 0x5f, 0x73, 0x77, 0x65
        /*005e*/ 	.byte	0x65, 0x70, 0x5f, 0x73, 0x72, 0x63, 0x2f, 0x69, 0x6e, 0x63, 0x6c, 0x75, 0x64, 0x65, 0x2f, 0x63
        /*006e*/ 	.byte	0x75, 0x74, 0x65, 0x2f, 0x61, 0x74, 0x6f, 0x6d, 0x2f, 0x63, 0x6f, 0x70, 0x79, 0x5f, 0x74, 0x72
        /*007e*/ 	.byte	0x61, 0x69, 0x74, 0x73, 0x5f, 0x73, 0x6d, 0x31, 0x30, 0x30, 0x2e, 0x68, 0x70, 0x70, 0x00
	.type		$str$25,@object
	.size		$str$25,(__unnamed_1 - $str$25)
$str$25:
        /*008d*/ 	.byte	0x28, 0x28, 0x75, 0x69, 0x6e, 0x74, 0x33, 0x32, 0x5f, 0x74, 0x28, 0x74, 0x68, 0x72, 0x65, 0x61
        /*009d*/ 	.byte	0x64, 0x49, 0x64, 0x78, 0x2e, 0x78, 0x29, 0x20, 0x2f, 0x20, 0x33, 0x32, 0x29, 0x20, 0x25, 0x20
        /*00ad*/ 	.byte	0x34, 0x29, 0x20, 0x3d, 0x3d, 0x20, 0x28, 0x28, 0x28, 0x74, 0x6d, 0x65, 0x6d, 0x5f, 0x61, 0x64
        /*00bd*/ 	.byte	0x64, 0x72, 0x20, 0x3e, 0x3e, 0x20, 0x31, 0x36, 0x29, 0x20, 0x2f, 0x20, 0x33, 0x32, 0x29, 0x20
        /*00cd*/ 	.byte	0x25, 0x20, 0x34, 0x29, 0x00
	.type		__unnamed_1,@object
	.size		__unnamed_1,(__unnamed_2 - __unnamed_1)
__unnamed_1:
        /*00d2*/ 	.byte	0x61, 0x75, 0x74, 0x6f, 0x20, 0x63, 0x75, 0x74, 0x65, 0x3a, 0x3a, 0x61, 0x73, 0x5f, 0x70, 0x6f
        /* <DEDUP_REMOVED lines=23> */
        /*0252*/ 	.byte	0x43, 0x3c, 0x32, 0x30, 0x34, 0x38, 0x3e, 0x3e, 0x3e, 0x3e, 0x5d, 0x00
	.type		__unnamed_2,@object
	.size		__unnamed_2,(.L_2 - __unnamed_2)
__unnamed_2:
        /* <DEDUP_REMOVED lines=42> */
        /*04fe*/ 	.byte	0x3e, 0x5d, 0x00
.L_2:


//--------------------- .nv.shared._ZN7cutlass13device_kernelINS_4gemm6kernel13GemmUniversalIN4cute5tupleIJiiiiEEENS1_10collective13CollectiveMmaINS1_35MainloopSm100TmaUmmaWarpSpecializedILi2ELi2ELi4ENS5_IJNS4_1CILi4EEESB_NSA_ILi1EEEEEEEENS5_IJNSA_ILi256EEENSA_ILi128EEESG_EEEfNS5_IJlSC_lEEEfSI_NS4_8TiledMMAINS4_8MMA_AtomIJNS4_23SM100_MMA_TF32_2x1SM_SSINS_10tfloat32_tESM_fLi256ELi128ELNS4_4UMMA5MajorE0ELSO_0ELNSN_7ScaleInE0ELSP_0EEEEEENS4_6LayoutINS5_IJSC_SC_SC_EEENS5_IJNSA_ILi0EEESU_SU_EEEEENS5_IJNS4_10UnderscoreESX_SX_EEEEENS4_28SM100_TMA_2SM_LOAD_MULTICASTENS4_14ComposedLayoutINS4_7SwizzleILi3ELi4ELi3EEENS4_18smem_ptr_flag_bitsILi32EEENSS_INS5_IJNSA_ILi8EEENSA_ILi32EEEEEENS5_IJS17_SC_EEEEEEEvNS4_8identityES10_S1B_vS1C_EENS_8epilogue10collective18CollectiveEpilogueINS1E_23Sm100TmaWarpSpecializedILi4ELi2ELi16ELb1ELb0EEEJNS5_IJSG_SG_SG_EEENS5_IJNSS_ISG_SC_EENSS_INSA_ILi16EEESC_EEEEEfSI_fSI_NS1E_6fusion15FusionCallbacksIS1I_NS1O_17LinearCombinationIffffLNS_15FloatRoundStyleE2EEES1J_S1N_JEEENS4_5SM1004TMEM4LOAD26SM100_TMEM_LOAD_32dp32b16xENS4_13SM90_TMA_LOADENS11_INS12_ILi2ELi4ELi3EEES15_NSS_INS5_IJS16_S1L_EEENS5_IJS1L_SC_EEEEEEENS4_39AutoVectorizingCopyWithAssumedAlignmentILi128EEENS4_14SM90_TMA_STOREES23_S25_S25_EEEvvEEEEvNT_6ParamsE --------------------------
	.section	.nv.shared._ZN7cutlass13device_kernelINS_4gemm6kernel13GemmUniversalIN4cute5tupleIJiiiiEEENS1_10collective13CollectiveMmaINS1_35MainloopSm100TmaUmmaWarpSpecializedILi2ELi2ELi4ENS5_IJNS4_1CILi4EEESB_NSA_ILi1EEEEEEEENS5_IJNSA_ILi256EEENSA_ILi128EEESG_EEEfNS5_IJlSC_lEEEfSI_NS4_8TiledMMAINS4_8MMA_AtomIJNS4_23SM100_MMA_TF32_2x1SM_SSINS_10tfloat32_tESM_fLi256ELi128ELNS4_4UMMA5MajorE0ELSO_0ELNSN_7ScaleInE0ELSP_0EEEEEENS4_6LayoutINS5_IJSC_SC_SC_EEENS5_IJNSA_ILi0EEESU_SU_EEEEENS5_IJNS4_10UnderscoreESX_SX_EEEEENS4_28SM100_TMA_2SM_LOAD_MULTICASTENS4_14ComposedLayoutINS4_7SwizzleILi3ELi4ELi3EEENS4_18smem_ptr_flag_bitsILi32EEENSS_INS5_IJNSA_ILi8EEENSA_ILi32EEEEEENS5_IJS17_SC_EEEEEEEvNS4_8identityES10_S1B_vS1C_EENS_8epilogue10collective18CollectiveEpilogueINS1E_23Sm100TmaWarpSpecializedILi4ELi2ELi16ELb1ELb0EEEJNS5_IJSG_SG_SG_EEENS5_IJNSS_ISG_SC_EENSS_INSA_ILi16EEESC_EEEEEfSI_fSI_NS1E_6fusion15FusionCallbacksIS1I_NS1O_17LinearCombinationIffffLNS_15FloatRoundStyleE2EEES1J_S1N_JEEENS4_5SM1004TMEM4LOAD26SM100_TMEM_LOAD_32dp32b16xENS4_13SM90_TMA_LOADENS11_INS12_ILi2ELi4ELi3EEES15_NSS_INS5_IJS16_S1L_EEENS5_IJS1L_SC_EEEEEEENS4_39AutoVectorizingCopyWithAssumedAlignmentILi128EEENS4_14SM90_TMA_STOREES23_S25_S25_EEEvvEEEEvNT_6ParamsE,"aw",@nobits
	.sectionflags	@""
	.align	16
	.zero		1024


//--------------------- .nv.shared.reserved.0     --------------------------
	.section	.nv.shared.reserved.0,"aw",@nobits
	.weak		__nv_reservedSMEM_offset_0_alias
	.size		__nv_reservedSMEM_offset_0_alias, 0, 64
	.other		__nv_reservedSMEM_offset_0_alias,@"STO_CUDA_RESERVED_SHARED STV_DEFAULT"
__nv_reservedSMEM_offset_0_alias:
	.zero		0
.nv.shared.reserved.0:
	.zero		64
	.weak		__nv_reservedSMEM_tcgen05_partition
	.type		__nv_reservedSMEM_tcgen05_partition,@object
	.size		__nv_reservedSMEM_tcgen05_partition,(.L_0 - __nv_reservedSMEM_tcgen05_partition)
__nv_reservedSMEM_tcgen05_partition:
	.zero		32
.L_0:


//--------------------- .nv.global                --------------------------
	.section	.nv.global,"aw",@nobits
.nv.global:
	.type		_ZN40_INTERNAL_d59aeac5_4_k_cu_9c879c07_146974cute1_E,@object
	.size		_ZN40_INTERNAL_d59aeac5_4_k_cu_9c879c07_146974cute1_E,(_ZN40_INTERNAL_d59aeac5_4_k_cu_9c879c07_146974cuda3std3__45__cpo6cbeginE - _ZN40_INTERNAL_d59aeac5_4_k_cu_9c879c07_146974cute1_E)
_ZN40_INTERNAL_d59aeac5_4_k_cu_9c879c07_146974cute1_E:
	.zero		1
	.type		_ZN40_INTERNAL_d59aeac5_4_k_cu_9c879c07_146974cuda3std3__45__cpo6cbeginE,@object
	.size		_ZN40_INTERNAL_d59aeac5_4_k_cu_9c879c07_146974cuda3std3__45__cpo6cbeginE,(_ZN40_INTERNAL_d59aeac5_4_k_cu_9c879c07_146974cuda3std3__48in_placeE - _ZN40_INTERNAL_d59aeac5_4_k_cu_9c879c07_146974cuda3std3__45__cpo6cbeginE)
_ZN40_INTERNAL_d59aeac5_4_k_cu_9c879c07_146974cuda3std3__45__cpo6cbeginE:
	.zero		1
	.type		_ZN40_INTERNAL_d59aeac5_4_k_cu_9c879c07_146974cuda3std3__48in_placeE,@object
	.size		_ZN40_INTERNAL_d59aeac5_4_k_cu_9c879c07_146974cuda3std3__48in_placeE,(_ZN40_INTERNAL_d59aeac5_4_k_cu_9c879c07_146974cuda3std6ranges3__45__cpo9iter_moveE - _ZN40_INTERNAL_d59aeac5_4_k_cu_9c879c07_146974cuda3std3__48in_placeE)
_ZN40_INTERNAL_d59aeac5_4_k_cu_9c879c07_146974cuda3std3__48in_placeE:
	.zero		1
	.type		_ZN40_INTERNAL_d59aeac5_4_k_cu_9c879c07_146974cuda3std6ranges3__45__cpo9iter_moveE,@object
	.size		_ZN40_INTERNAL_d59aeac5_4_k_cu_9c879c07_146974cuda3std6ranges3__45__cpo9iter_moveE,(_ZN40_INTERNAL_d59aeac5_4_k_cu_9c879c07_146974cuda3std3__45__cpo5beginE - _ZN40_INTERNAL_d59aeac5_4_k_cu_9c879c07_146974cuda3std6ranges3__45__cpo9iter_moveE)
_ZN40_INTERNAL_d59aeac5_4_k_cu_9c879c07_146974cuda3std6ranges3__45__cpo9iter_moveE:
	.zero		1
	.type		_ZN40_INTERNAL_d59aeac5_4_k_cu_9c879c07_146974cuda3std3__45__cpo5beginE,@object
	.size		_ZN40_INTERNAL_d59aeac5_4_k_cu_9c879c07_146974cuda3std3__45__cpo5beginE,(_ZN40_INTERNAL_d59aeac5_4_k_cu_9c879c07_146974cuda3std3__442_GLOBAL__N__d59aeac5_4_k_cu_9c879c07_146976ignoreE - _ZN40_INTERNAL_d59aeac5_4_k_cu_9c879c07_146974cuda3std3__45__cpo5beginE)
_ZN40_INTERNAL_d59aeac5_4_k_cu_9c879c07_146974cuda3std3__45__cpo5beginE:
	.zero		1
	.type		_ZN40_INTERNAL_d59aeac5_4_k_cu_9c879c07_146974cuda3std3__442_GLOBAL__N__d59aeac5_4_k_cu_9c879c07_146976ignoreE,@object
	.size		_ZN40_INTERNAL_d59aeac5_4_k_cu_9c879c07_146974cuda3std3__442_GLOBAL__N__d59aeac5_4_k_cu_9c879c07_146976ignoreE,(_ZN40_INTERNAL_d59aeac5_4_k_cu_9c879c07_146974cute7productE - _ZN40_INTERNAL_d59aeac5_4_k_cu_9c879c07_146974cuda3std3__442_GLOBAL__N__d59aeac5_4_k_cu_9c879c07_146976ignoreE)
_ZN40_INTERNAL_d59aeac5_4_k_cu_9c879c07_146974cuda3std3__442_GLOBAL__N__d59aeac5_4_k_cu_9c879c07_146976ignoreE:
	.zero		1
	.type		_ZN40_INTERNAL_d59aeac5_4_k_cu_9c879c07_146974cute7productE,@object
	.size		_ZN40_INTERNAL_d59aeac5_4_k_cu_9c879c07_146974cute7productE,(_ZN40_INTERNAL_d59aeac5_4_k_cu_9c879c07_146974cuda3std3__45__cpo3endE - _ZN40_INTERNAL_d59aeac5_4_k_cu_9c879c07_146974cute7productE)
_ZN40_INTERNAL_d59aeac5_4_k_cu_9c879c07_146974cute7productE:
	.zero		1
	.type		_ZN40_INTERNAL_d59aeac5_4_k_cu_9c879c07_146974cuda3std3__45__cpo3endE,@object
	.size		_ZN40_INTERNAL_d59aeac5_4_k_cu_9c879c07_146974cuda3std3__45__cpo3endE,(_ZN40_INTERNAL_d59aeac5_4_k_cu_9c879c07_146974cuda3std3__419piecewise_constructE - _ZN40_INTERNAL_d59aeac5_4_k_cu_9c879c07_146974cuda3std3__45__cpo3endE)
_ZN40_INTERNAL_d59aeac5_4_k_cu_9c879c07_146974cuda3std3__45__cpo3endE:
	.zero		1
	.type		_ZN40_INTERNAL_d59aeac5_4_k_cu_9c879c07_146974cuda3std3__419piecewise_constructE,@object
	.size		_ZN40_INTERNAL_d59aeac5_4_k_cu_9c879c07_146974cuda3std3__419piecewise_constructE,(_ZN40_INTERNAL_d59aeac5_4_k_cu_9c879c07_146974cuda3std3__45__cpo4cendE - _ZN40_INTERNAL_d59aeac5_4_k_cu_9c879c07_146974cuda3std3__419piecewise_constructE)
_ZN40_INTERNAL_d59aeac5_4_k_cu_9c879c07_146974cuda3std3__419piecewise_constructE:
	.zero		1
	.type		_ZN40_INTERNAL_d59aeac5_4_k_cu_9c879c07_146974cuda3std3__45__cpo4cendE,@object
	.size		_ZN40_INTERNAL_d59aeac5_4_k_cu_9c879c07_146974cuda3std3__45__cpo4cendE,(_ZN40_INTERNAL_d59aeac5_4_k_cu_9c879c07_146974cuda3std6ranges3__45__cpo4swapE - _ZN40_INTERNAL_d59aeac5_4_k_cu_9c879c07_146974cuda3std3__45__cpo4cendE)
_ZN40_INTERNAL_d59aeac5_4_k_cu_9c879c07_146974cuda3std3__45__cpo4cendE:
	.zero		1
	.type		_ZN40_INTERNAL_d59aeac5_4_k_cu_9c879c07_146974cuda3std6ranges3__45__cpo4swapE,@object
	.size		_ZN40_INTERNAL_d59aeac5_4_k_cu_9c879c07_146974cuda3std6ranges3__45__cpo4swapE,(.L_10 - _ZN40_INTERNAL_d59aeac5_4_k_cu_9c879c07_146974cuda3std6ranges3__45__cpo4swapE)
_ZN40_INTERNAL_d59aeac5_4_k_cu_9c879c07_146974cuda3std6ranges3__45__cpo4swapE:
	.zero		1
.L_10:


//--------------------- .nv.constant0._ZN7cutlass13device_kernelINS_4gemm6kernel13GemmUniversalIN4cute5tupleIJiiiiEEENS1_10collective13CollectiveMmaINS1_35MainloopSm100TmaUmmaWarpSpecializedILi2ELi2ELi4ENS5_IJNS4_1CILi4EEESB_NSA_ILi1EEEEEEEENS5_IJNSA_ILi256EEENSA_ILi128EEESG_EEEfNS5_IJlSC_lEEEfSI_NS4_8TiledMMAINS4_8MMA_AtomIJNS4_23SM100_MMA_TF32_2x1SM_SSINS_10tfloat32_tESM_fLi256ELi128ELNS4_4UMMA5MajorE0ELSO_0ELNSN_7ScaleInE0ELSP_0EEEEEENS4_6LayoutINS5_IJSC_SC_SC_EEENS5_IJNSA_ILi0EEESU_SU_EEEEENS5_IJNS4_10UnderscoreESX_SX_EEEEENS4_28SM100_TMA_2SM_LOAD_MULTICASTENS4_14ComposedLayoutINS4_7SwizzleILi3ELi4ELi3EEENS4_18smem_ptr_flag_bitsILi32EEENSS_INS5_IJNSA_ILi8EEENSA_ILi32EEEEEENS5_IJS17_SC_EEEEEEEvNS4_8identityES10_S1B_vS1C_EENS_8epilogue10collective18CollectiveEpilogueINS1E_23Sm100TmaWarpSpecializedILi4ELi2ELi16ELb1ELb0EEEJNS5_IJSG_SG_SG_EEENS5_IJNSS_ISG_SC_EENSS_INSA_ILi16EEESC_EEEEEfSI_fSI_NS1E_6fusion15FusionCallbacksIS1I_NS1O_17LinearCombinationIffffLNS_15FloatRoundStyleE2EEES1J_S1N_JEEENS4_5SM1004TMEM4LOAD26SM100_TMEM_LOAD_32dp32b16xENS4_13SM90_TMA_LOADENS11_INS12_ILi2ELi4ELi3EEES15_NSS_INS5_IJS16_S1L_EEENS5_IJS1L_SC_EEEEEEENS4_39AutoVectorizingCopyWithAssumedAlignmentILi128EEENS4_14SM90_TMA_STOREES23_S25_S25_EEEvvEEEEvNT_6ParamsE --------------------------
	.section	.nv.constant0._ZN7cutlass13device_kernelINS_4gemm6kernel13GemmUniversalIN4cute5tupleIJiiiiEEENS1_10collective13CollectiveMmaINS1_35MainloopSm100TmaUmmaWarpSpecializedILi2ELi2ELi4ENS5_IJNS4_1CILi4EEESB_NSA_ILi1EEEEEEEENS5_IJNSA_ILi256EEENSA_ILi128EEESG_EEEfNS5_IJlSC_lEEEfSI_NS4_8TiledMMAINS4_8MMA_AtomIJNS4_23SM100_MMA_TF32_2x1SM_SSINS_10tfloat32_tESM_fLi256ELi128ELNS4_4UMMA5MajorE0ELSO_0ELNSN_7ScaleInE0ELSP_0EEEEEENS4_6LayoutINS5_IJSC_SC_SC_EEENS5_IJNSA_ILi0EEESU_SU_EEEEENS5_IJNS4_10UnderscoreESX_SX_EEEEENS4_28SM100_TMA_2SM_LOAD_MULTICASTENS4_14ComposedLayoutINS4_7SwizzleILi3ELi4ELi3EEENS4_18smem_ptr_flag_bitsILi32EEENSS_INS5_IJNSA_ILi8EEENSA_ILi32EEEEEENS5_IJS17_SC_EEEEEEEvNS4_8identityES10_S1B_vS1C_EENS_8epilogue10collective18CollectiveEpilogueINS1E_23Sm100TmaWarpSpecializedILi4ELi2ELi16ELb1ELb0EEEJNS5_IJSG_SG_SG_EEENS5_IJNSS_ISG_SC_EENSS_INSA_ILi16EEESC_EEEEEfSI_fSI_NS1E_6fusion15FusionCallbacksIS1I_NS1O_17LinearCombinationIffffLNS_15FloatRoundStyleE2EEES1J_S1N_JEEENS4_5SM1004TMEM4LOAD26SM100_TMEM_LOAD_32dp32b16xENS4_13SM90_TMA_LOADENS11_INS12_ILi2ELi4ELi3EEES15_NSS_INS5_IJS16_S1L_EEENS5_IJS1L_SC_EEEEEEENS4_39AutoVectorizingCopyWithAssumedAlignmentILi128EEENS4_14SM90_TMA_STOREES23_S25_S25_EEEvvEEEEvNT_6ParamsE,"a",@progbits
	.sectionflags	@""
	.align	4
.nv.constant0._ZN7cutlass13device_kernelINS_4gemm6kernel13GemmUniversalIN4cute5tupleIJiiiiEEENS1_10collective13CollectiveMmaINS1_35MainloopSm100TmaUmmaWarpSpecializedILi2ELi2ELi4ENS5_IJNS4_1CILi4EEESB_NSA_ILi1EEEEEEEENS5_IJNSA_ILi256EEENSA_ILi128EEESG_EEEfNS5_IJlSC_lEEEfSI_NS4_8TiledMMAINS4_8MMA_AtomIJNS4_23SM100_MMA_TF32_2x1SM_SSINS_10tfloat32_tESM_fLi256ELi128ELNS4_4UMMA5MajorE0ELSO_0ELNSN_7ScaleInE0ELSP_0EEEEEENS4_6LayoutINS5_IJSC_SC_SC_EEENS5_IJNSA_ILi0EEESU_SU_EEEEENS5_IJNS4_10UnderscoreESX_SX_EEEEENS4_28SM100_TMA_2SM_LOAD_MULTICASTENS4_14ComposedLayoutINS4_7SwizzleILi3ELi4ELi3EEENS4_18smem_ptr_flag_bitsILi32EEENSS_INS5_IJNSA_ILi8EEENSA_ILi32EEEEEENS5_IJS17_SC_EEEEEEEvNS4_8identityES10_S1B_vS1C_EENS_8epilogue10collective18CollectiveEpilogueINS1E_23Sm100TmaWarpSpecializedILi4ELi2ELi16ELb1ELb0EEEJNS5_IJSG_SG_SG_EEENS5_IJNSS_ISG_SC_EENSS_INSA_ILi16EEESC_EEEEEfSI_fSI_NS1E_6fusion15FusionCallbacksIS1I_NS1O_17LinearCombinationIffffLNS_15FloatRoundStyleE2EEES1J_S1N_JEEENS4_5SM1004TMEM4LOAD26SM100_TMEM_LOAD_32dp32b16xENS4_13SM90_TMA_LOADENS11_INS12_ILi2ELi4ELi3EEES15_NSS_INS5_IJS16_S1L_EEENS5_IJS1L_SC_EEEEEEENS4_39AutoVectorizingCopyWithAssumedAlignmentILi128EEENS4_14SM90_TMA_STOREES23_S25_S25_EEEvvEEEEvNT_6ParamsE:
	.zero		2944


//--------------------- SYMBOLS --------------------------

	.type		.nv.reservedSmem.offset0,@object
	.size		.nv.reservedSmem.offset0,0x4
	.type		.nv.reservedSmem.cap,@object
	.size		.nv.reservedSmem.cap,0x4
	.type		__assertfail,@function
